	.headerflags	@"EF_CUDA_TEXMODE_UNIFIED EF_CUDA_64BIT_ADDRESS EF_CUDA_ACCELERATORS EF_CUDA_SM90 EF_CUDA_VIRTUAL_SM(EF_CUDA_SM90)"
	.elftype	@"ET_EXEC"


//--------------------- .nv.info                  --------------------------
	.section	.nv.info,"",@"SHT_CUDA_INFO"
	.align	4


	//----- nvinfo : EIATTR_REGCOUNT
	.align		4
        /*0000*/ 	.byte	0x04, 0x2f
        /*0002*/ 	.short	(.L_1 - .L_0)
	.align		4
.L_0:
        /*0004*/ 	.word	index@(triton_poi_fused_max_pool2d_with_indices_14)
        /*0008*/ 	.word	0x00000050


	//----- nvinfo : EIATTR_MIN_STACK_SIZE
	.align		4
.L_1:
        /*000c*/ 	.byte	0x04, 0x12
        /*000e*/ 	.short	(.L_3 - .L_2)
	.align		4
.L_2:
        /*0010*/ 	.word	index@(triton_poi_fused_max_pool2d_with_indices_14)
        /*0014*/ 	.word	0x00000000


	//----- nvinfo : EIATTR_FRAME_SIZE
	.align		4
.L_3:
        /*0018*/ 	.byte	0x04, 0x11
        /*001a*/ 	.short	(.L_5 - .L_4)
	.align		4
.L_4:
        /*001c*/ 	.word	index@(triton_poi_fused_max_pool2d_with_indices_14)
        /*0020*/ 	.word	0x00000000


	//----- nvinfo : EIATTR_MIN_STACK_SIZE
	.align		4
.L_5:
        /*0024*/ 	.byte	0x04, 0x12
        /*0026*/ 	.short	(.L_7 - .L_6)
	.align		4
.L_6:
        /*0028*/ 	.word	index@(triton_poi_fused_max_pool2d_with_indices_14)
        /*002c*/ 	.word	0x00000000
.L_7:


//--------------------- .nv.info.triton_poi_fused_max_pool2d_with_indices_14 --------------------------
	.section	.nv.info.triton_poi_fused_max_pool2d_with_indices_14,"",@"SHT_CUDA_INFO"
	.sectionflags	@""
	.align	4


	//----- nvinfo : EIATTR_CUDA_API_VERSION
	.align		4
        /*0000*/ 	.byte	0x04, 0x37
        /*0002*/ 	.short	(.L_9 - .L_8)
.L_8:
        /*0004*/ 	.word	0x0000007c


	//----- nvinfo : EIATTR_KPARAM_INFO
	.align		4
.L_9:
        /*0008*/ 	.byte	0x04, 0x17
        /*000a*/ 	.short	(.L_11 - .L_10)
.L_10:
        /*000c*/ 	.word	0x00000000
        /*0010*/ 	.short	0x0003
        /*0012*/ 	.short	0x0018
        /*0014*/ 	.byte	0x00, 0xf0, 0x11, 0x00


	//----- nvinfo : EIATTR_KPARAM_INFO
	.align		4
.L_11:
        /*0018*/ 	.byte	0x04, 0x17
        /*001a*/ 	.short	(.L_13 - .L_12)
.L_12:
        /*001c*/ 	.word	0x00000000
        /*0020*/ 	.short	0x0002
        /*0022*/ 	.short	0x0010
        /*0024*/ 	.byte	0x00, 0xf4, 0x21, 0x00


	//----- nvinfo : EIATTR_KPARAM_INFO
	.align		4
.L_13:
        /*0028*/ 	.byte	0x04, 0x17
        /*002a*/ 	.short	(.L_15 - .L_14)
.L_14:
        /*002c*/ 	.word	0x00000000
        /*0030*/ 	.short	0x0001
        /*0032*/ 	.short	0x0008
        /*0034*/ 	.byte	0x00, 0xf4, 0x21, 0x00


	//----- nvinfo : EIATTR_KPARAM_INFO
	.align		4
.L_15:
        /*0038*/ 	.byte	0x04, 0x17
        /*003a*/ 	.short	(.L_17 - .L_16)
.L_16:
        /*003c*/ 	.word	0x00000000
        /*0040*/ 	.short	0x0000
        /*0042*/ 	.short	0x0000
        /*0044*/ 	.byte	0x00, 0xf4, 0x21, 0x00


	//----- nvinfo : EIATTR_SPARSE_MMA_MASK
	.align		4
.L_17:
        /*0048*/ 	.byte	0x03, 0x50
        /*004a*/ 	.short	0x0000


	//----- nvinfo : EIATTR_MAXREG_COUNT
	.align		4
        /*004c*/ 	.byte	0x03, 0x1b
        /*004e*/ 	.short	0x00ff


	//----- nvinfo : EIATTR_EXIT_INSTR_OFFSETS
	.align		4
        /*0050*/ 	.byte	0x04, 0x1c
        /*0052*/ 	.short	(.L_19 - .L_18)


	//   ....[0]....
.L_18:
        /*0054*/ 	.word	0x00002d60


	//   ....[1]....
        /*0058*/ 	.word	0x00002d80


	//----- nvinfo : EIATTR_REQNTID
	.align		4
.L_19:
        /*005c*/ 	.byte	0x04, 0x10
        /*005e*/ 	.short	(.L_21 - .L_20)
.L_20:
        /*0060*/ 	.word	0x00000080
        /*0064*/ 	.word	0x00000001
        /*0068*/ 	.word	0x00000001


	//----- nvinfo : EIATTR_CBANK_PARAM_SIZE
	.align		4
.L_21:
        /*006c*/ 	.byte	0x03, 0x19
        /*006e*/ 	.short	0x001c


	//----- nvinfo : EIATTR_PARAM_CBANK
	.align		4
        /*0070*/ 	.byte	0x04, 0x0a
        /*0072*/ 	.short	(.L_23 - .L_22)
	.align		4
.L_22:
        /*0074*/ 	.word	index@(.nv.constant0.triton_poi_fused_max_pool2d_with_indices_14)
        /*0078*/ 	.short	0x0210
        /*007a*/ 	.short	0x001c


	//----- nvinfo : EIATTR_SW_WAR
	.align		4
.L_23:
        /*007c*/ 	.byte	0x04, 0x36
        /*007e*/ 	.short	(.L_25 - .L_24)
.L_24:
        /*0080*/ 	.word	0x00000008
.L_25:


//--------------------- .nv.callgraph             --------------------------
	.section	.nv.callgraph,"",@"SHT_CUDA_CALLGRAPH"
	.align	4
	.sectionentsize	8
	.align		4
        /*0000*/ 	.word	0x00000000
	.align		4
        /*0004*/ 	.word	0xffffffff
	.align		4
        /*0008*/ 	.word	0x00000000
	.align		4
        /*000c*/ 	.word	0xfffffffe
	.align		4
        /*0010*/ 	.word	0x00000000
	.align		4
        /*0014*/ 	.word	0xfffffffd
	.align		4
        /*0018*/ 	.word	0x00000000
	.align		4
        /*001c*/ 	.word	0xfffffffc


//--------------------- .text.triton_poi_fused_max_pool2d_with_indices_14 --------------------------
	.section	.text.triton_poi_fused_max_pool2d_with_indices_14,"ax",@progbits
	.sectionflags	@"SHF_BARRIERS=1"
	.align	128
        .global         triton_poi_fused_max_pool2d_with_indices_14
        .type           triton_poi_fused_max_pool2d_with_indices_14,@function
        .size           triton_poi_fused_max_pool2d_with_indices_14,(.L_x_1 - triton_poi_fused_max_pool2d_with_indices_14)
        .other          triton_poi_fused_max_pool2d_with_indices_14,@"STO_CUDA_ENTRY STV_DEFAULT"
triton_poi_fused_max_pool2d_with_indices_14:
.text.triton_poi_fused_max_pool2d_with_indices_14:
[----:B------:R-:W0:Y:S02]  /*0000*/  LDC R1, c[0x0][0x28] ;  /* 0x00000a00ff017b82 */ /* 0x000e240000000800 */
[----:B------:R-:W1:Y:S01]  /*0010*/  S2R R0, SR_TID.X ;  /* 0x0000000000007919 */ /* 0x000e620000002100 */
[----:B------:R-:W-:Y:S01]  /*0020*/  IMAD.MOV.U32 R16, RZ, RZ, RZ ;  /* 0x000000ffff107224 */ /* 0x000fe200078e00ff */
[----:B------:R-:W2:Y:S01]  /*0030*/  LDC.64 R70, c[0x0][0x210] ;  /* 0x00008400ff467b82 */ /* 0x000ea20000000a00 */
[----:B------:R-:W-:Y:S01]  /*0040*/  ULDC.64 UR4, c[0x0][0x210] ;  /* 0x0000840000047ab9 */ /* 0x000fe20000000a00 */
[----:B------:R-:W3:Y:S01]  /*0050*/  S2R R2, SR_CTAID.X ;  /* 0x0000000000027919 */ /* 0x000ee20000002500 */
[----:B------:R-:W-:Y:S02]  /*0060*/  CS2R R12, SRZ ;  /* 0x00000000000c7805 */ /* 0x000fe4000001ff00 */
[----:B------:R-:W-:Y:S02]  /*0070*/  CS2R R14, SRZ ;  /* 0x00000000000e7805 */ /* 0x000fe4000001ff00 */
[----:B------:R-:W-:Y:S02]  /*0080*/  CS2R R8, SRZ ;  /* 0x0000000000087805 */ /* 0x000fe4000001ff00 */
[----:B------:R-:W-:Y:S01]  /*0090*/  CS2R R10, SRZ ;  /* 0x00000000000a7805 */ /* 0x000fe2000001ff00 */
[----:B------:R-:W-:Y:S01]  /*00a0*/  ULDC.64 UR6, c[0x0][0x208] ;  /* 0x0000820000067ab9 */ /* 0x000fe20000000a00 */
[----:B-1----:R-:W-:-:S02]  /*00b0*/  IMAD.SHL.U32 R0, R0, 0x8, RZ ;  /* 0x0000000800007824 */ /* 0x002fc400078e00ff */
[----:B---3--:R-:W-:Y:S01]  /*00c0*/  IMAD.SHL.U32 R18, R2, 0x400, RZ ;  /* 0x0000040002127824 */ /* 0x008fe200078e00ff */
[----:B------:R-:W-:Y:S01]  /*00d0*/  SHF.R.S32.HI R19, RZ, 0x15, R2 ;  /* 0x00000015ff137819 */ /* 0x000fe20000011402 */
[----:B------:R-:W-:Y:S01]  /*00e0*/  IMAD.MOV.U32 R2, RZ, RZ, RZ ;  /* 0x000000ffff027224 */ /* 0x000fe200078e00ff */
[----:B------:R-:W-:Y:S02]  /*00f0*/  LOP3.LUT R0, R0, 0x3f8, RZ, 0xc0, !PT ;  /* 0x000003f800007812 */ /* 0x000fe400078ec0ff */
[----:B------:R-:W-:Y:S02]  /*0100*/  SGXT R19, R19, 0x1 ;  /* 0x000000011313781a */ /* 0x000fe40000000200 */
[----:B------:R-:W-:-:S04]  /*0110*/  LOP3.LUT R17, R18, R0, RZ, 0xfc, !PT ;  /* 0x0000000012117212 */ /* 0x000fc800078efcff */
[----:B------:R-:W-:Y:S01]  /*0120*/  LEA.HI R4, R19, R17, RZ, 0x8 ;  /* 0x0000001113047211 */ /* 0x000fe200078f40ff */
[C---:B------:R-:W-:Y:S01]  /*0130*/  IMAD.HI R32, R17.reuse, -0x7bdef7bd, R16 ;  /* 0x8421084311207827 */ /* 0x040fe200078e0210 */
[----:B------:R-:W-:Y:S02]  /*0140*/  ISETP.GE.AND P1, PT, R17, 0xf0400, PT ;  /* 0x000f04001100780c */ /* 0x000fe40003f26270 */
[----:B------:R-:W-:Y:S02]  /*0150*/  SHF.R.S32.HI R3, RZ, 0x8, R4 ;  /* 0x00000008ff037819 */ /* 0x000fe40000011404 */
[----:B------:R-:W-:-:S03]  /*0160*/  SHF.R.U32.HI R33, RZ, 0x1f, R32 ;  /* 0x0000001fff217819 */ /* 0x000fc60000011620 */
[----:B------:R-:W-:Y:S01]  /*0170*/  IMAD.HI R2, R3, -0x7bdef7bd, R2 ;  /* 0x8421084303027827 */ /* 0x000fe200078e0202 */
[----:B------:R-:W-:-:S03]  /*0180*/  LEA.HI.SX32 R33, R32, R33, 0x14 ;  /* 0x0000002120217211 */ /* 0x000fc600078fa2ff */
[----:B------:R-:W-:Y:S01]  /*0190*/  IMAD.MOV.U32 R32, RZ, RZ, RZ ;  /* 0x000000ffff207224 */ /* 0x000fe200078e00ff */
[----:B------:R-:W-:-:S04]  /*01a0*/  SHF.R.U32.HI R5, RZ, 0x1f, R2 ;  /* 0x0000001fff057819 */ /* 0x000fc80000011602 */
[----:B------:R-:W-:Y:S01]  /*01b0*/  LEA.HI.SX32 R5, R2, R5, 0x1c ;  /* 0x0000000502057211 */ /* 0x000fe200078fe2ff */
[----:B------:R-:W-:-:S04]  /*01c0*/  IMAD.HI R2, R33, -0x7bdef7bd, R32 ;  /* 0x8421084321027827 */ /* 0x000fc800078e0220 */
[----:B------:R-:W-:Y:S01]  /*01d0*/  IMAD R5, R5, -0x1f, R3 ;  /* 0xffffffe105057824 */ /* 0x000fe200078e0203 */
[----:B------:R-:W-:Y:S02]  /*01e0*/  SHF.R.U32.HI R7, RZ, 0x1f, R2 ;  /* 0x0000001fff077819 */ /* 0x000fe40000011602 */
[----:B------:R-:W-:Y:S01]  /*01f0*/  LOP3.LUT R3, R4, 0xffffff00, RZ, 0xc0, !PT ;  /* 0xffffff0004037812 */ /* 0x000fe200078ec0ff */
[----:B------:R-:W-:Y:S01]  /*0200*/  IMAD R31, R33, 0x3e, R5 ;  /* 0x0000003e211f7824 */ /* 0x000fe200078e0205 */
[----:B------:R-:W-:-:S03]  /*0210*/  LEA.HI.SX32 R7, R2, R7, 0x1c ;  /* 0x0000000702077211 */ /* 0x000fc600078fe2ff */
[----:B------:R-:W-:Y:S02]  /*0220*/  IMAD.SHL.U32 R31, R31, 0x200, RZ ;  /* 0x000002001f1f7824 */ /* 0x000fe400078e00ff */
[----:B------:R-:W-:Y:S02]  /*0230*/  IMAD.IADD R30, R17, 0x1, -R3 ;  /* 0x00000001111e7824 */ /* 0x000fe400078e0a03 */
[----:B------:R-:W-:Y:S01]  /*0240*/  IMAD R32, R7, -0x1f, R33 ;  /* 0xffffffe107207824 */ /* 0x000fe200078e0221 */
[----:B------:R-:W-:Y:S02]  /*0250*/  SHF.R.S32.HI R21, RZ, 0x1f, R31 ;  /* 0x0000001fff157819 */ /* 0x000fe4000001141f */
[----:B------:R-:W-:Y:S02]  /*0260*/  IADD3 R2, P0, R30, R31, RZ ;  /* 0x0000001f1e027210 */ /* 0x000fe40007f1e0ff */
[----:B------:R-:W-:Y:S02]  /*0270*/  LOP3.LUT R4, R32, R5, RZ, 0xfc, !PT ;  /* 0x0000000520047212 */ /* 0x000fe400078efcff */
[----:B------:R-:W-:-:S02]  /*0280*/  LEA.HI.X.SX32 R3, R30, R21, 0x1, P0 ;  /* 0x000000151e037211 */ /* 0x000fc400000f0eff */
[----:B------:R-:W-:Y:S02]  /*0290*/  LEA R6, P0, R2, UR4, 0x2 ;  /* 0x0000000402067c11 */ /* 0x000fe4000f8010ff */
[----:B------:R-:W-:Y:S02]  /*02a0*/  ISETP.GT.AND P2, PT, R4, -0x1, !P1 ;  /* 0xffffffff0400780c */ /* 0x000fe40004f44270 */
[----:B------:R-:W-:Y:S01]  /*02b0*/  LEA.HI.X R7, R2, UR5, R3, 0x2, P0 ;  /* 0x0000000502077c11 */ /* 0x000fe200080f1403 */
[----:B------:R-:W-:-:S04]  /*02c0*/  IMAD.IADD R2, R30, 0x1, R31 ;  /* 0x000000011e027824 */ /* 0x000fc800078e021f */
[----:B--2---:R-:W-:-:S06]  /*02d0*/  IMAD.WIDE R2, R2, 0x4, R70 ;  /* 0x0000000402027825 */ /* 0x004fcc00078e0246 */
[----:B------:R-:W2:Y:S04]  /*02e0*/  @P2 LDG.E.128 R12, desc[UR6][R2.64] ;  /* 0x00000006020c2981 */ /* 0x000ea8000c1e1d00 */
[----:B------:R1:W3:Y:S01]  /*02f0*/  @P2 LDG.E.128 R8, desc[UR6][R6.64+0x400] ;  /* 0x0004000606082981 */ /* 0x0002e2000c1e1d00 */
[----:B------:R-:W-:Y:S01]  /*0300*/  LOP3.LUT R0, R18, 0x4, R0, 0xfe, !PT ;  /* 0x0000000412007812 */ /* 0x000fe200078efe00 */
[----:B------:R-:W-:-:S03]  /*0310*/  VIADD R39, R31, 0x200 ;  /* 0x000002001f277836 */ /* 0x000fc60000000000 */
[----:B------:R-:W-:-:S04]  /*0320*/  LEA.HI R19, R19, R0, RZ, 0x8 ;  /* 0x0000000013137211 */ /* 0x000fc800078f40ff */
[----:B------:R-:W-:Y:S01]  /*0330*/  LOP3.LUT R19, R19, 0xffffff00, RZ, 0xc0, !PT ;  /* 0xffffff0013137812 */ /* 0x000fe200078ec0ff */
[----:B-1----:R-:W-:Y:S01]  /*0340*/  VIADD R6, R5, 0x1 ;  /* 0x0000000105067836 */ /* 0x002fe20000000000 */
[----:B--2---:R-:W-:Y:S02]  /*0350*/  SEL R23, R12, 0xff800000, P2 ;  /* 0xff8000000c177807 */ /* 0x004fe40001000000 */
[----:B------:R-:W-:Y:S02]  /*0360*/  SEL R4, R13, 0xff800000, P2 ;  /* 0xff8000000d047807 */ /* 0x000fe40001000000 */
[----:B---3--:R-:W-:Y:S02]  /*0370*/  SEL R16, R8, 0xff800000, P2 ;  /* 0xff80000008107807 */ /* 0x008fe40001000000 */
[----:B------:R-:W-:Y:S02]  /*0380*/  SEL R13, R9, 0xff800000, P2 ;  /* 0xff800000090d7807 */ /* 0x000fe40001000000 */
[----:B------:R-:W-:-:S02]  /*0390*/  FSETP.GT.AND P1, PT, R16, R23, PT ;  /* 0x000000171000720b */ /* 0x000fc40003f24000 */
[----:B------:R-:W-:Y:S02]  /*03a0*/  FSETP.GT.AND P4, PT, R13, R4, PT ;  /* 0x000000040d00720b */ /* 0x000fe40003f84000 */
[----:B------:R-:W-:Y:S02]  /*03b0*/  SEL R25, R14, 0xff800000, P2 ;  /* 0xff8000000e197807 */ /* 0x000fe40001000000 */
[----:B------:R-:W-:Y:S02]  /*03c0*/  SEL R10, R10, 0xff800000, P2 ;  /* 0xff8000000a0a7807 */ /* 0x000fe40001000000 */
[----:B------:R-:W-:Y:S02]  /*03d0*/  FSETP.NAN.AND P0, PT, R16, R16, PT ;  /* 0x000000101000720b */ /* 0x000fe40003f08000 */
[----:B------:R-:W-:Y:S02]  /*03e0*/  FSETP.GT.AND P3, PT, R10, R25, PT ;  /* 0x000000190a00720b */ /* 0x000fe40003f64000 */
[----:B------:R-:W-:-:S02]  /*03f0*/  SEL R12, R15, 0xff800000, P2 ;  /* 0xff8000000f0c7807 */ /* 0x000fc40001000000 */
[----:B------:R-:W-:Y:S02]  /*0400*/  SEL R11, R11, 0xff800000, P2 ;  /* 0xff8000000b0b7807 */ /* 0x000fe40001000000 */
[----:B------:R-:W-:Y:S02]  /*0410*/  @!P1 SEL R16, R16, R23, P0 ;  /* 0x0000001710109207 */ /* 0x000fe40000000000 */
[----:B------:R-:W-:Y:S02]  /*0420*/  CS2R R22, SRZ ;  /* 0x0000000000167805 */ /* 0x000fe4000001ff00 */
[----:B------:R-:W-:Y:S02]  /*0430*/  P2R R9, PR, RZ, 0x2 ;  /* 0x00000002ff097803 */ /* 0x000fe40000000000 */
[----:B------:R-:W-:Y:S02]  /*0440*/  FSETP.NAN.AND P0, PT, R13, R13, PT ;  /* 0x0000000d0d00720b */ /* 0x000fe40003f08000 */
[----:B------:R-:W-:-:S02]  /*0450*/  FSETP.GT.AND P1, PT, R11, R12, PT ;  /* 0x0000000c0b00720b */ /* 0x000fc40003f24000 */
[----:B------:R-:W-:Y:S01]  /*0460*/  @!P4 SEL R13, R13, R4, P0 ;  /* 0x000000040d0dc207 */ /* 0x000fe20000000000 */
[----:B------:R-:W-:Y:S01]  /*0470*/  IMAD.IADD R4, R0, 0x1, -R19 ;  /* 0x0000000100047824 */ /* 0x000fe200078e0a13 */
[C---:B------:R-:W-:Y:S02]  /*0480*/  FSETP.NAN.AND P0, PT, R10.reuse, R10, PT ;  /* 0x0000000a0a00720b */ /* 0x040fe40003f08000 */
[----:B------:R-:W-:Y:S02]  /*0490*/  P2R R3, PR, RZ, 0x8 ;  /* 0x00000008ff037803 */ /* 0x000fe40000000000 */
[----:B------:R-:W-:Y:S02]  /*04a0*/  @!P3 SEL R10, R10, R25, P0 ;  /* 0x000000190a0ab207 */ /* 0x000fe40000000000 */
[----:B------:R-:W-:Y:S02]  /*04b0*/  FSETP.NAN.AND P0, PT, R11, R11, PT ;  /* 0x0000000b0b00720b */ /* 0x000fe40003f08000 */
[----:B------:R-:W-:Y:S01]  /*04c0*/  ISETP.GE.U32.AND P3, PT, R6, 0x1f, PT ;  /* 0x0000001f0600780c */ /* 0x000fe20003f66070 */
[----:B------:R-:W-:Y:S01]  /*04d0*/  IMAD.IADD R6, R30, 0x1, R39 ;  /* 0x000000011e067824 */ /* 0x000fe200078e0227 */
[----:B------:R-:W-:-:S02]  /*04e0*/  P2R R2, PR, RZ, 0x2 ;  /* 0x00000002ff027803 */ /* 0x000fc40000000000 */
[----:B------:R-:W-:Y:S01]  /*04f0*/  @!P1 SEL R11, R11, R12, P0 ;  /* 0x0000000c0b0b9207 */ /* 0x000fe20000000000 */
[----:B------:R-:W-:Y:S01]  /*0500*/  IMAD.WIDE R6, R6, 0x4, R70 ;  /* 0x0000000406067825 */ /* 0x000fe200078e0246 */
[----:B------:R-:W-:Y:S02]  /*0510*/  ISETP.GT.AND P1, PT, R32, -0x1, !P3 ;  /* 0xffffffff2000780c */ /* 0x000fe40005f24270 */
[----:B------:R-:W-:Y:S02]  /*0520*/  IADD3 R0, P0, R4, R31, RZ ;  /* 0x0000001f04007210 */ /* 0x000fe40007f1e0ff */
[----:B------:R-:W-:Y:S02]  /*0530*/  ISETP.LT.AND P1, PT, R17, 0xf0400, P1 ;  /* 0x000f04001100780c */ /* 0x000fe40000f21270 */
[----:B------:R-:W-:Y:S02]  /*0540*/  LEA.HI.X.SX32 R21, R4, R21, 0x1, P0 ;  /* 0x0000001504157211 */ /* 0x000fe400000f0eff */
[----:B------:R-:W-:-:S02]  /*0550*/  LEA R34, P0, R0, UR4, 0x2 ;  /* 0x0000000400227c11 */ /* 0x000fc4000f8010ff */
[----:B------:R-:W-:Y:S02]  /*0560*/  P2R R8, PR, RZ, 0x10 ;  /* 0x00000010ff087803 */ /* 0x000fe40000000000 */
[----:B------:R-:W-:Y:S02]  /*0570*/  LEA.HI.X R35, R0, UR5, R21, 0x2, P0 ;  /* 0x0000000500237c11 */ /* 0x000fe400080f1415 */
[----:B------:R-:W-:-:S06]  /*0580*/  CS2R R20, SRZ ;  /* 0x0000000000147805 */ /* 0x000fcc000001ff00 */
[----:B------:R-:W2:Y:S01]  /*0590*/  @P1 LDG.E.128 R20, desc[UR6][R6.64] ;  /* 0x0000000606141981 */ /* 0x000ea2000c1e1d00 */
[----:B------:R-:W-:-:S04]  /*05a0*/  VIADD R38, R31, 0x3e00 ;  /* 0x00003e001f267836 */ /* 0x000fc80000000000 */
[----:B------:R-:W-:-:S04]  /*05b0*/  IMAD.IADD R14, R30, 0x1, R38 ;  /* 0x000000011e0e7824 */ /* 0x000fc800078e0226 */
[----:B------:R-:W-:Y:S01]  /*05c0*/  IMAD.WIDE R14, R14, 0x4, R70 ;  /* 0x000000040e0e7825 */ /* 0x000fe200078e0246 */
[----:B--2---:R-:W-:Y:S02]  /*05d0*/  SEL R18, R23, 0xff800000, P1 ;  /* 0xff80000017127807 */ /* 0x004fe40000800000 */
[----:B------:R-:W-:Y:S02]  /*05e0*/  SEL R19, R22, 0xff800000, P1 ;  /* 0xff80000016137807 */ /* 0x000fe40000800000 */
[----:B------:R-:W-:Y:S02]  /*05f0*/  CS2R R22, SRZ ;  /* 0x0000000000167805 */ /* 0x000fe4000001ff00 */
[-C--:B------:R-:W-:Y:S02]  /*0600*/  FSETP.NAN.AND P0, PT, R18, R18.reuse, PT ;  /* 0x000000121200720b */ /* 0x080fe40003f08000 */
[----:B------:R-:W-:Y:S02]  /*0610*/  FSETP.GEU.AND P4, PT, R11, R18, PT ;  /* 0x000000120b00720b */ /* 0x000fe40003f8e000 */
[----:B------:R-:W-:-:S02]  /*0620*/  SEL R0, R21, 0xff800000, P1 ;  /* 0xff80000015007807 */ /* 0x000fc40000800000 */
[----:B------:R-:W-:-:S07]  /*0630*/  P2R R12, PR, RZ, 0x10 ;  /* 0x00000010ff0c7803 */ /* 0x000fce0000000000 */
[----:B------:R-:W-:Y:S02]  /*0640*/  @!P0 SEL R18, R18, R11, !P4 ;  /* 0x0000000b12128207 */ /* 0x000fe40006000000 */
[-C--:B------:R-:W-:Y:S02]  /*0650*/  FSETP.NAN.AND P0, PT, R19, R19.reuse, PT ;  /* 0x000000131300720b */ /* 0x080fe40003f08000 */
[----:B------:R-:W-:-:S04]  /*0660*/  FSETP.GEU.AND P4, PT, R10, R19, PT ;  /* 0x000000130a00720b */ /* 0x000fc80003f8e000 */
[----:B------:R-:W-:-:S07]  /*0670*/  P2R R11, PR, RZ, 0x10 ;  /* 0x00000010ff0b7803 */ /* 0x000fce0000000000 */
[----:B------:R-:W-:Y:S02]  /*0680*/  @!P0 SEL R19, R19, R10, !P4 ;  /* 0x0000000a13138207 */ /* 0x000fe40006000000 */
[-C--:B------:R-:W-:Y:S02]  /*0690*/  FSETP.NAN.AND P0, PT, R0, R0.reuse, PT ;  /* 0x000000000000720b */ /* 0x080fe40003f08000 */
[----:B------:R-:W-:-:S04]  /*06a0*/  FSETP.GEU.AND P4, PT, R13, R0, PT ;  /* 0x000000000d00720b */ /* 0x000fc80003f8e000 */
[----:B------:R-:W-:-:S07]  /*06b0*/  P2R R10, PR, RZ, 0x10 ;  /* 0x00000010ff0a7803 */ /* 0x000fce0000000000 */
[----:B------:R-:W-:Y:S02]  /*06c0*/  @!P0 SEL R0, R0, R13, !P4 ;  /* 0x0000000d00008207 */ /* 0x000fe40006000000 */
[----:B------:R-:W-:Y:S02]  /*06d0*/  SEL R13, R20, 0xff800000, P1 ;  /* 0xff800000140d7807 */ /* 0x000fe40000800000 */
[----:B------:R-:W-:Y:S02]  /*06e0*/  CS2R R20, SRZ ;  /* 0x0000000000147805 */ /* 0x000fe4000001ff00 */
[-C--:B------:R-:W-:Y:S02]  /*06f0*/  FSETP.NAN.AND P0, PT, R13, R13.reuse, PT ;  /* 0x0000000d0d00720b */ /* 0x080fe40003f08000 */
[----:B------:R-:W-:Y:S02]  /*0700*/  FSETP.GEU.AND P4, PT, R16, R13, PT ;  /* 0x0000000d1000720b */ /* 0x000fe40003f8e000 */
[----:B------:R1:W2:Y:S02]  /*0710*/  @P2 LDG.E.128 R20, desc[UR6][R14.64] ;  /* 0x000000060e142981 */ /* 0x0002a4000c1e1d00 */
[----:B------:R-:W-:-:S07]  /*0720*/  P2R R7, PR, RZ, 0x10 ;  /* 0x00000010ff077803 */ /* 0x000fce0000000000 */
[----:B------:R-:W-:Y:S01]  /*0730*/  @!P0 SEL R13, R13, R16, !P4 ;  /* 0x000000100d0d8207 */ /* 0x000fe20006000000 */
[----:B------:R-:W-:-:S04]  /*0740*/  VIADD R40, R31, 0x3f00 ;  /* 0x00003f001f287836 */ /* 0x000fc80000000000 */
[----:B-1----:R-:W-:-:S04]  /*0750*/  IMAD.IADD R14, R30, 0x1, R40 ;  /* 0x000000011e0e7824 */ /* 0x002fc800078e0228 */
[----:B------:R-:W-:Y:S01]  /*0760*/  IMAD.WIDE R14, R14, 0x4, R70 ;  /* 0x000000040e0e7825 */ /* 0x000fe200078e0246 */
[----:B--2---:R-:W-:-:S04]  /*0770*/  SEL R6, R20, 0xff800000, P2 ;  /* 0xff80000014067807 */ /* 0x004fc80001000000 */
[-C--:B------:R-:W-:Y:S02]  /*0780*/  FSETP.NAN.AND P0, PT, R6, R6.reuse, PT ;  /* 0x000000060600720b */ /* 0x080fe40003f08000 */
[----:B------:R-:W-:-:S11]  /*0790*/  FSETP.GEU.AND P4, PT, R13, R6, PT ;  /* 0x000000060d00720b */ /* 0x000fd60003f8e000 */
[----:B------:R-:W-:Y:S02]  /*07a0*/  @!P0 SEL R6, R6, R13, !P4 ;  /* 0x0000000d06068207 */ /* 0x000fe40006000000 */
[----:B------:R-:W-:-:S04]  /*07b0*/  SEL R13, R21, 0xff800000, P2 ;  /* 0xff800000150d7807 */ /* 0x000fc80001000000 */
[-C--:B------:R-:W-:Y:S02]  /*07c0*/  FSETP.NAN.AND P0, PT, R13, R13.reuse, PT ;  /* 0x0000000d0d00720b */ /* 0x080fe40003f08000 */
[----:B------:R-:W-:Y:S02]  /*07d0*/  P2R R77, PR, RZ, 0x10 ;  /* 0x00000010ff4d7803 */ /* 0x000fe40000000000 */
[----:B------:R-:W-:Y:S02]  /*07e0*/  FSETP.GEU.AND P4, PT, R0, R13, PT ;  /* 0x0000000d0000720b */ /* 0x000fe40003f8e000 */
[----:B------:R-:W-:-:S07]  /*07f0*/  SEL R16, R22, 0xff800000, P2 ;  /* 0xff80000016107807 */ /* 0x000fce0001000000 */
[----:B------:R-:W-:Y:S02]  /*0800*/  @!P0 SEL R13, R13, R0, !P4 ;  /* 0x000000000d0d8207 */ /* 0x000fe40006000000 */
[-C--:B------:R-:W-:Y:S02]  /*0810*/  FSETP.NAN.AND P0, PT, R16, R16.reuse, PT ;  /* 0x000000101000720b */ /* 0x080fe40003f08000 */
[----:B------:R-:W-:Y:S02]  /*0820*/  P2R R76, PR, RZ, 0x10 ;  /* 0x00000010ff4c7803 */ /* 0x000fe40000000000 */
[----:B------:R-:W-:Y:S02]  /*0830*/  FSETP.GEU.AND P4, PT, R19, R16, PT ;  /* 0x000000101300720b */ /* 0x000fe40003f8e000 */
[----:B------:R-:W-:-:S07]  /*0840*/  CS2R R20, SRZ ;  /* 0x0000000000147805 */ /* 0x000fce000001ff00 */
[----:B------:R-:W-:Y:S02]  /*0850*/  @!P0 SEL R16, R16, R19, !P4 ;  /* 0x0000001310108207 */ /* 0x000fe40006000000 */
[----:B------:R-:W-:Y:S02]  /*0860*/  SEL R19, R23, 0xff800000, P2 ;  /* 0xff80000017137807 */ /* 0x000fe40001000000 */
[----:B------:R-:W-:-:S06]  /*0870*/  CS2R R22, SRZ ;  /* 0x0000000000167805 */ /* 0x000fcc000001ff00 */
[----:B------:R1:W2:Y:S01]  /*0880*/  @P2 LDG.E.128 R20, desc[UR6][R14.64] ;  /* 0x000000060e142981 */ /* 0x0002a2000c1e1d00 */
[-C--:B------:R-:W-:Y:S02]  /*0890*/  FSETP.NAN.AND P0, PT, R19, R19.reuse, PT ;  /* 0x000000131300720b */ /* 0x080fe40003f08000 */
[----:B------:R-:W-:Y:S02]  /*08a0*/  P2R R74, PR, RZ, 0x10 ;  /* 0x00000010ff4a7803 */ /* 0x000fe40000000000 */
[----:B------:R-:W-:-:S09]  /*08b0*/  FSETP.GEU.AND P4, PT, R18, R19, PT ;  /* 0x000000131200720b */ /* 0x000fd20003f8e000 */
[----:B------:R-:W-:Y:S02]  /*08c0*/  @!P0 SEL R19, R19, R18, !P4 ;  /* 0x0000001213138207 */ /* 0x000fe40006000000 */
[----:B------:R-:W-:Y:S01]  /*08d0*/  P2R R0, PR, RZ, 0x10 ;  /* 0x00000010ff007803 */ /* 0x000fe20000000000 */
        /* <DEDUP_REMOVED lines=10> */
[----:B------:R-:W-:-:S09]  /*0980*/  FSETP.GEU.AND P4, PT, R16, R19, PT ;  /* 0x000000131000720b */ /* 0x000fd20003f8e000 */
[----:B------:R-:W-:Y:S02]  /*0990*/  @!P0 SEL R19, R19, R16, !P4 ;  /* 0x0000001013138207 */ /* 0x000fe40006000000 */
[----:B------:R-:W-:-:S04]  /*09a0*/  SEL R16, R21, 0xff800000, P2 ;  /* 0xff80000015107807 */ /* 0x000fc80001000000 */
        /* <DEDUP_REMOVED lines=13> */
[----:B------:R-:W-:Y:S02]  /*0a80*/  VIADD R32, R32, 0x1 ;  /* 0x0000000120207836 */ /* 0x000fe40000000000 */
        /* <DEDUP_REMOVED lines=15> */
[----:B------:R-:W-:-:S09]  /*0b80*/  FSETP.GEU.AND P4, PT, R19, R6, PT ;  /* 0x000000061300720b */ /* 0x000fd20003f8e000 */
[----:B------:R-:W-:Y:S02]  /*0b90*/  @!P0 SEL R6, R6, R19, !P4 ;  /* 0x0000001306068207 */ /* 0x000fe40006000000 */
[----:B------:R-:W-:-:S04]  /*0ba0*/  SEL R19, R23, 0xff800000, P1 ;  /* 0xff80000017137807 */ /* 0x000fc80000800000 */
[-C--:B------:R-:W-:Y:S02]  /*0bb0*/  FSETP.NAN.AND P0, PT, R19, R19.reuse, PT ;  /* 0x000000131300720b */ /* 0x080fe40003f08000 */
[----:B------:R-:W-:Y:S02]  /*0bc0*/  P2R R63, PR, RZ, 0x10 ;  /* 0x00000010ff3f7803 */ /* 0x000fe40000000000 */
[----:B------:R-:W-:-:S09]  /*0bd0*/  FSETP.GEU.AND P4, PT, R18, R19, PT ;  /* 0x000000131200720b */ /* 0x000fd20003f8e000 */
[----:B------:R-:W-:Y:S02]  /*0be0*/  @!P0 SEL R19, R19, R18, !P4 ;  /* 0x0000001213138207 */ /* 0x000fe40006000000 */
[----:B------:R-:W-:-:S04]  /*0bf0*/  ISETP.GE.U32.AND P0, PT, R32, 0x1f, PT ;  /* 0x0000001f2000780c */ /* 0x000fc80003f06070 */
[----:B------:R-:W-:-:S04]  /*0c00*/  ISETP.GT.AND P0, PT, R5, -0x1, !P0 ;  /* 0xffffffff0500780c */ /* 0x000fc80004704270 */
[----:B------:R-:W-:Y:S02]  /*0c10*/  ISETP.LT.AND P0, PT, R17, 0xf0400, P0 ;  /* 0x000f04001100780c */ /* 0x000fe40000701270 */
[----:B------:R-:W-:Y:S02]  /*0c20*/  CS2R R20, SRZ ;  /* 0x0000000000147805 */ /* 0x000fe4000001ff00 */
[----:B------:R-:W-:-:S09]  /*0c30*/  CS2R R22, SRZ ;  /* 0x0000000000167805 */ /* 0x000fd2000001ff00 */
[----:B------:R1:W2:Y:S01]  /*0c40*/  @P0 LDG.E.128 R20, desc[UR6][R14.64] ;  /* 0x000000060e140981 */ /* 0x0002a2000c1e1d00 */
[----:B------:R-:W-:Y:S01]  /*0c50*/  P2R R64, PR, RZ, 0x10 ;  /* 0x00000010ff407803 */ /* 0x000fe20000000000 */
[----:B------:R-:W-:-:S04]  /*0c60*/  VIADD R33, R31, 0x7d00 ;  /* 0x00007d001f217836 */ /* 0x000fc80000000000 */
[----:B-1----:R-:W-:-:S04]  /*0c70*/  IMAD.IADD R14, R30, 0x1, R33 ;  /* 0x000000011e0e7824 */ /* 0x002fc800078e0221 */
[----:B------:R-:W-:Y:S01]  /*0c80*/  IMAD.WIDE R14, R14, 0x4, R70 ;  /* 0x000000040e0e7825 */ /* 0x000fe200078e0246 */
[----:B--2---:R-:W-:-:S04]  /*0c90*/  SEL R26, R23, 0xff800000, P0 ;  /* 0xff800000171a7807 */ /* 0x004fc80000000000 */
[-C--:B------:R-:W-:Y:S02]  /*0ca0*/  FSETP.NAN.AND P4, PT, R26, R26.reuse, PT ;  /* 0x0000001a1a00720b */ /* 0x080fe40003f88000 */
[----:B------:R-:W-:Y:S02]  /*0cb0*/  FSETP.GEU.AND P5, PT, R19, R26, PT ;  /* 0x0000001a1300720b */ /* 0x000fe40003fae000 */
[----:B------:R-:W-:Y:S02]  /*0cc0*/  SEL R25, R22, 0xff800000, P0 ;  /* 0xff80000016197807 */ /* 0x000fe40000000000 */
[----:B------:R-:W-:Y:S02]  /*0cd0*/  CS2R R22, SRZ ;  /* 0x0000000000167805 */ /* 0x000fe4000001ff00 */
[----:B------:R-:W-:-:S05]  /*0ce0*/  SEL R16, R21, 0xff800000, P0 ;  /* 0xff80000015107807 */ /* 0x000fca0000000000 */
[----:B------:R-:W-:Y:S02]  /*0cf0*/  @!P4 SEL R26, R26, R19, !P5 ;  /* 0x000000131a1ac207 */ /* 0x000fe40006800000 */
[----:B------:R-:W-:Y:S02]  /*0d00*/  SEL R19, R20, 0xff800000, P0 ;  /* 0xff80000014137807 */ /* 0x000fe40000000000 */
[----:B------:R-:W-:-:S06]  /*0d10*/  CS2R R20, SRZ ;  /* 0x0000000000147805 */ /* 0x000fcc000001ff00 */
[----:B------:R-:W2:Y:S01]  /*0d20*/  @P0 LDG.E.128 R20, desc[UR6][R14.64] ;  /* 0x000000060e140981 */ /* 0x000ea2000c1e1d00 */
[-C--:B------:R-:W-:Y:S02]  /*0d30*/  FSETP.NAN.AND P4, PT, R25, R25.reuse, PT ;  /* 0x000000191900720b */ /* 0x080fe40003f88000 */
[----:B------:R-:W-:Y:S02]  /*0d40*/  P2R R54, PR, RZ, 0x20 ;  /* 0x00000020ff367803 */ /* 0x000fe40000000000 */
[----:B------:R-:W-:-:S09]  /*0d50*/  FSETP.GEU.AND P5, PT, R6, R25, PT ;  /* 0x000000190600720b */ /* 0x000fd20003fae000 */
[----:B------:R-:W-:Y:S02]  /*0d60*/  @!P4 SEL R25, R25, R6, !P5 ;  /* 0x000000061919c207 */ /* 0x000fe40006800000 */
        /* <DEDUP_REMOVED lines=8> */
[----:B------:R-:W-:Y:S01]  /*0df0*/  P2R R53, PR, RZ, 0x20 ;  /* 0x00000020ff357803 */ /* 0x000fe20000000000 */
[----:B------:R-:W-:-:S04]  /*0e00*/  IMAD.IADD R36, R4, 0x1, R31 ;  /* 0x0000000104247824 */ /* 0x000fc800078e021f */
[----:B------:R-:W-:Y:S01]  /*0e10*/  IMAD.WIDE R36, R36, 0x4, R70 ;  /* 0x0000000424247825 */ /* 0x000fe200078e0246 */
[----:B--2---:R-:W-:-:S04]  /*0e20*/  SEL R28, R20, 0xff800000, P0 ;  /* 0xff800000141c7807 */ /* 0x004fc80000000000 */
[-C--:B------:R-:W-:Y:S02]  /*0e30*/  FSETP.NAN.AND P4, PT, R28, R28.reuse, PT ;  /* 0x0000001c1c00720b */ /* 0x080fe40003f88000 */
[----:B------:R-:W-:Y:S02]  /*0e40*/  FSETP.GEU.AND P5, PT, R19, R28, PT ;  /* 0x0000001c1300720b */ /* 0x000fe40003fae000 */
[----:B------:R-:W-:-:S09]  /*0e50*/  SEL R15, R21, 0xff800000, P0 ;  /* 0xff800000150f7807 */ /* 0x000fd20000000000 */
[----:B------:R-:W-:Y:S02]  /*0e60*/  @!P4 SEL R28, R28, R19, !P5 ;  /* 0x000000131c1cc207 */ /* 0x000fe40006800000 */
        /* <DEDUP_REMOVED lines=13> */
[----:B------:R-:W-:Y:S02]  /*0f40*/  CS2R R20, SRZ ;  /* 0x0000000000147805 */ /* 0x000fe4000001ff00 */
[----:B------:R-:W-:-:S02]  /*0f50*/  CS2R R22, SRZ ;  /* 0x0000000000167805 */ /* 0x000fc4000001ff00 */
[----:B------:R-:W-:-:S04]  /*0f60*/  CS2R R24, SRZ ;  /* 0x0000000000187805 */ /* 0x000fc8000001ff00 */
[----:B------:R-:W2:Y:S01]  /*0f70*/  @P2 LDG.E.128 R20, desc[UR6][R36.64] ;  /* 0x0000000624142981 */ /* 0x000ea2000c1e1d00 */
[----:B------:R-:W-:Y:S02]  /*0f80*/  @!P4 SEL R19, R19, R26, !P5 ;  /* 0x0000001a1313c207 */ /* 0x000fe40006800000 */
[----:B------:R-:W-:-:S06]  /*0f90*/  CS2R R26, SRZ ;  /* 0x00000000001a7805 */ /* 0x000fcc000001ff00 */
[----:B------:R1:W3:Y:S01]  /*0fa0*/  @P2 LDG.E.128 R24, desc[UR6][R34.64+0x400] ;  /* 0x0004000622182981 */ /* 0x0002e2000c1e1d00 */
[----:B------:R-:W-:Y:S01]  /*0fb0*/  P2R R29, PR, RZ, 0x20 ;  /* 0x00000020ff1d7803 */ /* 0x000fe20000000000 */
[----:B-1----:R-:W-:-:S04]  /*0fc0*/  IMAD.IADD R34, R4, 0x1, R39 ;  /* 0x0000000104227824 */ /* 0x002fc800078e0227 */
[----:B------:R-:W-:Y:S01]  /*0fd0*/  IMAD.WIDE R34, R34, 0x4, R70 ;  /* 0x0000000422227825 */ /* 0x000fe200078e0246 */
[----:B--2---:R-:W-:Y:S02]  /*0fe0*/  SEL R41, R20, 0xff800000, P2 ;  /* 0xff80000014297807 */ /* 0x004fe40001000000 */
[----:B---3--:R-:W-:-:S04]  /*0ff0*/  SEL R42, R24, 0xff800000, P2 ;  /* 0xff800000182a7807 */ /* 0x008fc80001000000 */
[C---:B------:R-:W-:Y:S02]  /*1000*/  FSETP.GT.AND P5, PT, R42.reuse, R41, PT ;  /* 0x000000292a00720b */ /* 0x040fe40003fa4000 */
[----:B------:R-:W-:Y:S02]  /*1010*/  FSETP.NAN.AND P4, PT, R42, R42, PT ;  /* 0x0000002a2a00720b */ /* 0x000fe40003f88000 */
[----:B------:R-:W-:Y:S02]  /*1020*/  SEL R20, R21, 0xff800000, P2 ;  /* 0xff80000015147807 */ /* 0x000fe40001000000 */
[----:B------:R-:W-:Y:S02]  /*1030*/  SEL R43, R25, 0xff800000, P2 ;  /* 0xff800000192b7807 */ /* 0x000fe40001000000 */
[----:B------:R-:W-:-:S05]  /*1040*/  P2R R24, PR, RZ, 0x20 ;  /* 0x00000020ff187803 */ /* 0x000fca0000000000 */
[----:B------:R-:W-:Y:S02]  /*1050*/  @!P5 SEL R42, R42, R41, P4 ;  /* 0x000000292a2ad207 */ /* 0x000fe40002000000 */
        /* <DEDUP_REMOVED lines=14> */
[----:B------:R-:W-:-:S09]  /*1140*/  CS2R R20, SRZ ;  /* 0x0000000000147805 */ /* 0x000fd2000001ff00 */
[----:B------:R-:W-:Y:S02]  /*1150*/  @!P5 SEL R46, R46, R23, P4 ;  /* 0x000000172e2ed207 */ /* 0x000fe40002000000 */
[----:B------:R-:W-:-:S06]  /*1160*/  CS2R R22, SRZ ;  /* 0x0000000000167805 */ /* 0x000fcc000001ff00 */
[----:B------:R-:W2:Y:S01]  /*1170*/  @P1 LDG.E.128 R20, desc[UR6][R34.64] ;  /* 0x0000000622141981 */ /* 0x000ea2000c1e1d00 */
[----:B------:R-:W-:Y:S01]  /*1180*/  P2R R27, PR, RZ, 0x20 ;  /* 0x00000020ff1b7803 */ /* 0x000fe20000000000 */
[----:B------:R-:W-:-:S04]  /*1190*/  IMAD.IADD R38, R4, 0x1, R38 ;  /* 0x0000000104267824 */ /* 0x000fc800078e0226 */
        /* <DEDUP_REMOVED lines=23> */
[----:B------:R-:W-:Y:S01]  /*1310*/  P2R R37, PR, RZ, 0x20 ;  /* 0x00000020ff257803 */ /* 0x000fe20000000000 */
[----:B------:R-:W-:Y:S01]  /*1320*/  IMAD.IADD R40, R4, 0x1, R40 ;  /* 0x0000000104287824 */ /* 0x000fe200078e0228 */
        /* <DEDUP_REMOVED lines=18> */
[----:B------:R-:W-:Y:S02]  /*1450*/  CS2R R20, SRZ ;  /* 0x0000000000147805 */ /* 0x000fe4000001ff00 */
[----:B------:R-:W-:-:S05]  /*1460*/  CS2R R22, SRZ ;  /* 0x0000000000167805 */ /* 0x000fca000001ff00 */
[----:B------:R-:W-:Y:S01]  /*1470*/  @!P4 SEL R46, R46, R41, !P5 ;  /* 0x000000292e2ec207 */ /* 0x000fe20006800000 */
[----:B------:R-:W-:-:S05]  /*1480*/  IMAD.WIDE R40, R40, 0x4, R70 ;  /* 0x0000000428287825 */ /* 0x000fca00078e0246 */
[----:B------:R1:W2:Y:S02]  /*1490*/  @P2 LDG.E.128 R20, desc[UR6][R40.64] ;  /* 0x0000000628142981 */ /* 0x0002a4000c1e1d00 */
[----:B-1----:R-:W-:-:S04]  /*14a0*/  IMAD.IADD R40, R4, 0x1, R49 ;  /* 0x0000000104287824 */ /* 0x002fc800078e0231 */
[----:B------:R-:W-:Y:S01]  /*14b0*/  IMAD.WIDE R40, R40, 0x4, R70 ;  /* 0x0000000428287825 */ /* 0x000fe200078e0246 */
[----:B------:R-:W-:Y:S02]  /*14c0*/  P2R R43, PR, RZ, 0x20 ;  /* 0x00000020ff2b7803 */ /* 0x000fe40000000000 */
[----:B--2---:R-:W-:Y:S02]  /*14d0*/  SEL R55, R23, 0xff800000, P2 ;  /* 0xff80000017377807 */ /* 0x004fe40001000000 */
[----:B------:R-:W-:Y:S02]  /*14e0*/  SEL R50, R20, 0xff800000, P2 ;  /* 0xff80000014327807 */ /* 0x000fe40001000000 */
[----:B------:R-:W-:Y:S02]  /*14f0*/  SEL R51, R21, 0xff800000, P2 ;  /* 0xff80000015337807 */ /* 0x000fe40001000000 */
[----:B------:R-:W-:Y:S02]  /*1500*/  CS2R R20, SRZ ;  /* 0x0000000000147805 */ /* 0x000fe4000001ff00 */
[----:B------:R-:W-:-:S02]  /*1510*/  SEL R52, R22, 0xff800000, P2 ;  /* 0xff80000016347807 */ /* 0x000fc40001000000 */
[----:B------:R-:W-:-:S06]  /*1520*/  CS2R R22, SRZ ;  /* 0x0000000000167805 */ /* 0x000fcc000001ff00 */
[----:B------:R1:W2:Y:S01]  /*1530*/  @P1 LDG.E.128 R20, desc[UR6][R40.64] ;  /* 0x0000000628141981 */ /* 0x0002a2000c1e1d00 */
[-C--:B------:R-:W-:Y:S02]  /*1540*/  FSETP.NAN.AND P2, PT, R55, R55.reuse, PT ;  /* 0x000000373700720b */ /* 0x080fe40003f48000 */
[----:B------:R-:W-:-:S11]  /*1550*/  FSETP.GEU.AND P5, PT, R46, R55, PT ;  /* 0x000000372e00720b */ /* 0x000fd60003fae000 */
[----:B------:R-:W-:Y:S02]  /*1560*/  @!P2 SEL R55, R55, R46, !P5 ;  /* 0x0000002e3737a207 */ /* 0x000fe40006800000 */
[-C--:B------:R-:W-:Y:S02]  /*1570*/  FSETP.NAN.AND P2, PT, R52, R52.reuse, PT ;  /* 0x000000343400720b */ /* 0x080fe40003f48000 */
[----:B------:R-:W-:-:S11]  /*1580*/  FSETP.GEU.AND P4, PT, R47, R52, PT ;  /* 0x000000342f00720b */ /* 0x000fd60003f8e000 */
[----:B------:R-:W-:Y:S02]  /*1590*/  @!P2 SEL R52, R52, R47, !P4 ;  /* 0x0000002f3434a207 */ /* 0x000fe40006000000 */
[-C--:B------:R-:W-:Y:S02]  /*15a0*/  FSETP.NAN.AND P2, PT, R51, R51.reuse, PT ;  /* 0x000000333300720b */ /* 0x080fe40003f48000 */
[----:B------:R-:W-:Y:S02]  /*15b0*/  P2R R45, PR, RZ, 0x10 ;  /* 0x00000010ff2d7803 */ /* 0x000fe40000000000 */
[----:B------:R-:W-:-:S09]  /*15c0*/  FSETP.GEU.AND P4, PT, R56, R51, PT ;  /* 0x000000333800720b */ /* 0x000fd20003f8e000 */
[----:B------:R-:W-:Y:S02]  /*15d0*/  @!P2 SEL R51, R51, R56, !P4 ;  /* 0x000000383333a207 */ /* 0x000fe40006000000 */
[-C--:B------:R-:W-:Y:S02]  /*15e0*/  FSETP.NAN.AND P2, PT, R50, R50.reuse, PT ;  /* 0x000000323200720b */ /* 0x080fe40003f48000 */
[----:B------:R-:W-:Y:S02]  /*15f0*/  P2R R46, PR, RZ, 0x10 ;  /* 0x00000010ff2e7803 */ /* 0x000fe40000000000 */
[----:B------:R-:W-:Y:S01]  /*1600*/  FSETP.GEU.AND P4, PT, R57, R50, PT ;  /* 0x000000323900720b */ /* 0x000fe20003f8e000 */
[----:B-1----:R-:W-:-:S04]  /*1610*/  IMAD.IADD R40, R4, 0x1, R44 ;  /* 0x0000000104287824 */ /* 0x002fc800078e022c */
[----:B------:R-:W-:-:S04]  /*1620*/  IMAD.WIDE R40, R40, 0x4, R70 ;  /* 0x0000000428287825 */ /* 0x000fc800078e0246 */
[----:B------:R-:W-:Y:S02]  /*1630*/  @!P2 SEL R50, R50, R57, !P4 ;  /* 0x000000393232a207 */ /* 0x000fe40006000000 */
[----:B--2---:R-:W-:Y:S02]  /*1640*/  SEL R58, R20, 0xff800000, P1 ;  /* 0xff800000143a7807 */ /* 0x004fe40000800000 */
[----:B------:R-:W-:Y:S02]  /*1650*/  SEL R57, R21, 0xff800000, P1 ;  /* 0xff80000015397807 */ /* 0x000fe40000800000 */
[----:B------:R-:W-:Y:S02]  /*1660*/  CS2R R20, SRZ ;  /* 0x0000000000147805 */ /* 0x000fe4000001ff00 */
[----:B------:R-:W-:Y:S02]  /*1670*/  SEL R56, R22, 0xff800000, P1 ;  /* 0xff80000016387807 */ /* 0x000fe40000800000 */
[----:B------:R-:W-:-:S02]  /*1680*/  SEL R59, R23, 0xff800000, P1 ;  /* 0xff800000173b7807 */ /* 0x000fc40000800000 */
[----:B------:R-:W-:-:S06]  /*1690*/  CS2R R22, SRZ ;  /* 0x0000000000167805 */ /* 0x000fcc000001ff00 */
[----:B------:R1:W2:Y:S01]  /*16a0*/  @P0 LDG.E.128 R20, desc[UR6][R40.64] ;  /* 0x0000000628140981 */ /* 0x0002a2000c1e1d00 */
[-C--:B------:R-:W-:Y:S02]  /*16b0*/  FSETP.NAN.AND P1, PT, R58, R58.reuse, PT ;  /* 0x0000003a3a00720b */ /* 0x080fe40003f28000 */
[----:B------:R-:W-:Y:S02]  /*16c0*/  P2R R47, PR, RZ, 0x10 ;  /* 0x00000010ff2f7803 */ /* 0x000fe40000000000 */
[----:B------:R-:W-:-:S09]  /*16d0*/  FSETP.GEU.AND P4, PT, R50, R58, PT ;  /* 0x0000003a3200720b */ /* 0x000fd20003f8e000 */
        /* <DEDUP_REMOVED lines=37> */
[----:B------:R-:W-:Y:S02]  /*1930*/  P2R R57, PR, RZ, 0x4 ;  /* 0x00000004ff397803 */ /* 0x000fe40000000000 */
[----:B------:R-:W-:Y:S02]  /*1940*/  P2R R49, PR, RZ, 0x10 ;  /* 0x00000010ff317803 */ /* 0x000fe40000000000 */
[----:B------:R-:W-:Y:S02]  /*1950*/  P2R R48, PR, RZ, 0x20 ;  /* 0x00000020ff307803 */ /* 0x000fe40000000000 */
[----:B--2---:R-:W-:Y:S02]  /*1960*/  SEL R40, R20, 0xff800000, P0 ;  /* 0xff80000014287807 */ /* 0x004fe40000000000 */
[----:B------:R-:W-:-:S02]  /*1970*/  SEL R41, R21, 0xff800000, P0 ;  /* 0xff80000015297807 */ /* 0x000fc40000000000 */
[----:B------:R-:W-:Y:S02]  /*1980*/  SEL R33, R22, 0xff800000, P0 ;  /* 0xff80000016217807 */ /* 0x000fe40000000000 */
[----:B------:R-:W-:Y:S02]  /*1990*/  SEL R58, R23, 0xff800000, P0 ;  /* 0xff800000173a7807 */ /* 0x000fe40000000000 */
[-C--:B------:R-:W-:Y:S02]  /*19a0*/  FSETP.NAN.AND P0, PT, R40, R40.reuse, PT ;  /* 0x000000282800720b */ /* 0x080fe40003f08000 */
[----:B------:R-:W-:Y:S02]  /*19b0*/  FSETP.GEU.AND P2, PT, R59, R40, PT ;  /* 0x000000283b00720b */ /* 0x000fe40003f4e000 */
[----:B------:R-:W-:-:S09]  /*19c0*/  FSETP.NAN.AND P4, PT, R33, R33, PT ;  /* 0x000000212100720b */ /* 0x000fd20003f88000 */
[----:B------:R-:W-:Y:S02]  /*19d0*/  @!P0 SEL R40, R40, R59, !P2 ;  /* 0x0000003b28288207 */ /* 0x000fe40005000000 */
[-C--:B------:R-:W-:Y:S02]  /*19e0*/  FSETP.NAN.AND P0, PT, R41, R41.reuse, PT ;  /* 0x000000292900720b */ /* 0x080fe40003f08000 */
[----:B------:R-:W-:-:S11]  /*19f0*/  FSETP.GEU.AND P1, PT, R60, R41, PT ;  /* 0x000000293c00720b */ /* 0x000fd60003f2e000 */
[----:B------:R-:W-:Y:S02]  /*1a00*/  @!P0 SEL R41, R41, R60, !P1 ;  /* 0x0000003c29298207 */ /* 0x000fe40004800000 */
[----:B------:R-:W-:-:S04]  /*1a10*/  FSETP.GEU.AND P0, PT, R61, R33, PT ;  /* 0x000000213d00720b */ /* 0x000fc80003f0e000 */
[----:B------:R-:W-:Y:S02]  /*1a20*/  @!P4 SEL R33, R33, R61, !P0 ;  /* 0x0000003d2121c207 */ /* 0x000fe40004000000 */
[-C--:B------:R-:W-:Y:S02]  /*1a30*/  FSETP.NAN.AND P4, PT, R58, R58.reuse, PT ;  /* 0x0000003a3a00720b */ /* 0x080fe40003f88000 */
[----:B------:R-:W-:-:S04]  /*1a40*/  FSETP.GEU.AND P5, PT, R69, R58, PT ;  /* 0x0000003a4500720b */ /* 0x000fc80003fae000 */
[----:B------:R-:W-:-:S07]  /*1a50*/  P2R R62, PR, RZ, 0x20 ;  /* 0x00000020ff3e7803 */ /* 0x000fce0000000000 */
[----:B------:R-:W-:Y:S02]  /*1a60*/  @!P4 SEL R58, R58, R69, !P5 ;  /* 0x000000453a3ac207 */ /* 0x000fe40006800000 */
[----:B------:R-:W-:Y:S01]  /*1a70*/  ISETP.LT.U32.AND P5, PT, R32, 0x1f, !P3 ;  /* 0x0000001f2000780c */ /* 0x000fe20005fa1070 */
[----:B------:R-:W-:-:S03]  /*1a80*/  VIADD R32, R31, 0x7e00 ;  /* 0x00007e001f207836 */ /* 0x000fc60000000000 */
[----:B------:R-:W-:Y:S01]  /*1a90*/  ISETP.LT.AND P5, PT, R17, 0xf0400, P5 ;  /* 0x000f04001100780c */ /* 0x000fe20002fa1270 */
[----:B------:R-:W-:Y:S01]  /*1aa0*/  IMAD.IADD R30, R30, 0x1, R32 ;  /* 0x000000011e1e7824 */ /* 0x000fe200078e0220 */
[----:B------:R-:W-:Y:S02]  /*1ab0*/  CS2R R20, SRZ ;  /* 0x0000000000147805 */ /* 0x000fe4000001ff00 */
[----:B------:R-:W-:Y:S01]  /*1ac0*/  CS2R R22, SRZ ;  /* 0x0000000000167805 */ /* 0x000fe2000001ff00 */
[----:B------:R-:W-:-:S08]  /*1ad0*/  IMAD.WIDE R30, R30, 0x4, R70 ;  /* 0x000000041e1e7825 */ /* 0x000fd000078e0246 */
[----:B------:R-:W2:Y:S01]  /*1ae0*/  @P5 LDG.E.128 R20, desc[UR6][R30.64] ;  /* 0x000000061e145981 */ /* 0x000ea2000c1e1d00 */
[----:B------:R-:W-:Y:S02]  /*1af0*/  P2R R61, PR, RZ, 0x1 ;  /* 0x00000001ff3d7803 */ /* 0x000fe40000000000 */
        /* <DEDUP_REMOVED lines=17> */
[----:B------:R-:W-:-:S04]  /*1c10*/  FSETP.GEU.AND P0, PT, R19, R23, PT ;  /* 0x000000171300720b */ /* 0x000fc80003f0e000 */
[----:B------:R-:W-:-:S05]  /*1c20*/  P2R R18, PR, RZ, 0x1 ;  /* 0x00000001ff127803 */ /* 0x000fca0000000000 */
[----:B------:R-:W-:Y:S02]  /*1c30*/  @!P3 SEL R23, R23, R19, !P0 ;  /* 0x000000131717b207 */ /* 0x000fe40004000000 */
[----:B------:R-:W-:-:S04]  /*1c40*/  ISETP.NE.AND P0, PT, R38, RZ, PT ;  /* 0x000000ff2600720c */ /* 0x000fc80003f05270 */
[----:B------:R-:W-:Y:S02]  /*1c50*/  P2R R19, PR, RZ, 0x1 ;  /* 0x00000001ff137803 */ /* 0x000fe40000000000 */
        /* <DEDUP_REMOVED lines=12> */
[----:B------:R-:W-:Y:S02]  /*1d20*/  ISETP.NE.AND P0, PT, R11, RZ, PT ;  /* 0x000000ff0b00720c */ /* 0x000fe40003f05270 */
[----:B------:R-:W1:Y:S02]  /*1d30*/  LDC.64 R10, c[0x0][0x210] ;  /* 0x00008400ff0a7b82 */ /* 0x000e640000000a00 */
        /* <DEDUP_REMOVED lines=17> */
[----:B------:R-:W-:Y:S01]  /*1e50*/  ISETP.NE.AND P0, PT, R2, RZ, PT ;  /* 0x000000ff0200720c */ /* 0x000fe20003f05270 */
[----:B------:R-:W-:Y:S01]  /*1e60*/  IMAD.IADD R2, R4, 0x1, R32 ;  /* 0x0000000104027824 */ /* 0x000fe200078e0220 */
[----:B------:R-:W-:-:S03]  /*1e70*/  CS2R R8, SRZ ;  /* 0x0000000000087805 */ /* 0x000fc6000001ff00 */
[----:B-1----:R-:W-:Y:S01]  /*1e80*/  IMAD.WIDE R2, R2, 0x4, R10 ;  /* 0x0000000402027825 */ /* 0x002fe200078e020a */
[----:B------:R-:W-:-:S06]  /*1e90*/  CS2R R10, SRZ ;  /* 0x00000000000a7805 */ /* 0x000fcc000001ff00 */
[----:B------:R-:W2:Y:S01]  /*1ea0*/  @P5 LDG.E.128 R8, desc[UR6][R2.64] ;  /* 0x0000000602085981 */ /* 0x000ea2000c1e1d00 */
[----:B------:R-:W-:Y:S02]  /*1eb0*/  P2R R72, PR, RZ, 0x1 ;  /* 0x00000001ff487803 */ /* 0x000fe40000000000 */
[----:B------:R-:W-:Y:S02]  /*1ec0*/  P2R R60, PR, RZ, 0x2 ;  /* 0x00000002ff3c7803 */ /* 0x000fe40000000000 */
[----:B------:R-:W-:Y:S02]  /*1ed0*/  ISETP.NE.AND P1, PT, R39, RZ, PT ;  /* 0x000000ff2700720c */ /* 0x000fe40003f25270 */
[----:B------:R-:W-:Y:S02]  /*1ee0*/  P2R R59, PR, RZ, 0x4 ;  /* 0x00000004ff3b7803 */ /* 0x000fe40000000000 */
[----:B------:R-:W-:Y:S02]  /*1ef0*/  ISETP.NE.AND P2, PT, R42, RZ, PT ;  /* 0x000000ff2a00720c */ /* 0x000fe40003f45270 */
[----:B--2---:R-:W-:-:S02]  /*1f00*/  SEL R8, R8, 0xff800000, P5 ;  /* 0xff80000008087807 */ /* 0x004fc40002800000 */
[----:B------:R-:W-:Y:S02]  /*1f10*/  SEL R9, R9, 0xff800000, P5 ;  /* 0xff80000009097807 */ /* 0x000fe40002800000 */
[-C--:B------:R-:W-:Y:S02]  /*1f20*/  FSETP.NAN.AND P4, PT, R8, R8.reuse, PT ;  /* 0x000000080800720b */ /* 0x080fe40003f88000 */
[----:B------:R-:W-:Y:S02]  /*1f30*/  FSETP.NAN.AND P6, PT, R9, R9, PT ;  /* 0x000000090900720b */ /* 0x000fe40003fc8000 */
[----:B------:R-:W-:Y:S02]  /*1f40*/  FSETP.GEU.AND P3, PT, R40, R8, PT ;  /* 0x000000082800720b */ /* 0x000fe40003f6e000 */
[----:B------:R-:W-:-:S07]  /*1f50*/  SEL R10, R10, 0xff800000, P5 ;  /* 0xff8000000a0a7807 */ /* 0x000fce0002800000 */
[----:B------:R-:W-:Y:S02]  /*1f60*/  @!P4 SEL R8, R8, R40, !P3 ;  /* 0x000000280808c207 */ /* 0x000fe40005800000 */
[----:B------:R-:W-:Y:S02]  /*1f70*/  FSETP.GEU.AND P4, PT, R41, R9, PT ;  /* 0x000000092900720b */ /* 0x000fe40003f8e000 */
[----:B------:R-:W-:Y:S02]  /*1f80*/  SEL R11, R11, 0xff800000, P5 ;  /* 0xff8000000b0b7807 */ /* 0x000fe40002800000 */
[----:B------:R-:W-:Y:S02]  /*1f90*/  @!P6 SEL R9, R9, R41, !P4 ;  /* 0x000000290909e207 */ /* 0x000fe40006000000 */
[----:B------:R-:W-:Y:S02]  /*1fa0*/  FSETP.NAN.AND P6, PT, R10, R10, PT ;  /* 0x0000000a0a00720b */ /* 0x000fe40003fc8000 */
[----:B------:R-:W-:-:S02]  /*1fb0*/  FSETP.NAN.AND P0, PT, R11, R11, PT ;  /* 0x0000000b0b00720b */ /* 0x000fc40003f08000 */
[----:B------:R-:W-:-:S09]  /*1fc0*/  FSETP.GEU.AND P5, PT, R33, R10, PT ;  /* 0x0000000a2100720b */ /* 0x000fd20003fae000 */
[----:B------:R-:W-:Y:S02]  /*1fd0*/  @!P6 SEL R10, R10, R33, !P5 ;  /* 0x000000210a0ae207 */ /* 0x000fe40006800000 */
[----:B------:R-:W-:-:S04]  /*1fe0*/  FSETP.GEU.AND P6, PT, R58, R11, PT ;  /* 0x0000000b3a00720b */ /* 0x000fc80003fce000 */
[----:B------:R-:W-:Y:S02]  /*1ff0*/  @!P0 SEL R11, R11, R58, !P6 ;  /* 0x0000003a0b0b8207 */ /* 0x000fe40007000000 */
[----:B------:R-:W-:Y:S02]  /*2000*/  ISETP.NE.AND P0, PT, R72, RZ, PT ;  /* 0x000000ff4800720c */ /* 0x000fe40003f05270 */
[----:B------:R-:W-:Y:S02]  /*2010*/  P2R R2, PR, RZ, 0x8 ;  /* 0x00000008ff027803 */ /* 0x000fe40000000000 */
[----:B------:R-:W-:Y:S02]  /*2020*/  ISETP.NE.AND P3, PT, R0, RZ, PT ;  /* 0x000000ff0000720c */ /* 0x000fe40003f65270 */
[----:B------:R-:W-:Y:S02]  /*2030*/  SEL R0, RZ, 0x1, !P0 ;  /* 0x00000001ff007807 */ /* 0x000fe40004000000 */
[----:B------:R-:W-:-:S04]  /*2040*/  ISETP.NE.AND P0, PT, R71, RZ, PT ;  /* 0x000000ff4700720c */ /* 0x000fc80003f05270 */
        /* <DEDUP_REMOVED lines=14> */
[----:B------:R-:W-:Y:S02]  /*2130*/  SEL R0, R0, 0x2, P0 ;  /* 0x0000000200007807 */ /* 0x000fe40000000000 */
[----:B------:R-:W-:-:S04]  /*2140*/  ISETP.NE.AND P0, PT, R38, RZ, PT ;  /* 0x000000ff2600720c */ /* 0x000fc80003f05270 */
[----:B------:R-:W-:Y:S02]  /*2150*/  SEL R25, R3, 0x2, P0 ;  /* 0x0000000203197807 */ /* 0x000fe40000000000 */
[----:B------:R-:W-:-:S04]  /*2160*/  ISETP.NE.AND P0, PT, R37, RZ, PT ;  /* 0x000000ff2500720c */ /* 0x000fc80003f05270 */
[----:B------:R-:W-:Y:S02]  /*2170*/  SEL R39, R39, 0x2, P0 ;  /* 0x0000000227277807 */ /* 0x000fe40000000000 */
[----:B------:R-:W-:Y:S02]  /*2180*/  ISETP.NE.AND P0, PT, R7, RZ, PT ;  /* 0x000000ff0700720c */ /* 0x000fe40003f05270 */
[----:B------:R-:W-:Y:S02]  /*2190*/  P2R R33, PR, RZ, 0x40 ;  /* 0x00000040ff217803 */ /* 0x000fe40000000000 */
[----:B------:R-:W-:Y:S02]  /*21a0*/  SEL R7, R40, 0x2, P0 ;  /* 0x0000000228077807 */ /* 0x000fe40000000000 */
[----:B------:R-:W-:Y:S02]  /*21b0*/  ISETP.NE.AND P0, PT, R34, RZ, PT ;  /* 0x000000ff2200720c */ /* 0x000fe40003f05270 */
[----:B------:R-:W-:-:S02]  /*21c0*/  ISETP.NE.AND P6, PT, R77, RZ, PT ;  /* 0x000000ff4d00720c */ /* 0x000fc40003fc5270 */
[----:B------:R-:W-:Y:S02]  /*21d0*/  SEL R3, R27, 0x2, P0 ;  /* 0x000000021b037807 */ /* 0x000fe40000000000 */
[----:B------:R-:W-:Y:S02]  /*21e0*/  ISETP.NE.AND P0, PT, R35, RZ, PT ;  /* 0x000000ff2300720c */ /* 0x000fe40003f05270 */
[----:B------:R-:W-:Y:S02]  /*21f0*/  SEL R7, R7, 0x3, P6 ;  /* 0x0000000307077807 */ /* 0x000fe40003000000 */
[----:B------:R-:W-:Y:S02]  /*2200*/  ISETP.NE.AND P6, PT, R57, RZ, PT ;  /* 0x000000ff3900720c */ /* 0x000fe40003fc5270 */
[----:B------:R-:W-:Y:S02]  /*2210*/  SEL R24, R26, 0x2, P0 ;  /* 0x000000021a187807 */ /* 0x000fe40000000000 */
[----:B------:R-:W-:-:S02]  /*2220*/  ISETP.NE.AND P0, PT, R36, RZ, PT ;  /* 0x000000ff2400720c */ /* 0x000fc40003f05270 */
[----:B------:R-:W-:Y:S02]  /*2230*/  P2R R27, PR, RZ, 0x40 ;  /* 0x00000040ff1b7803 */ /* 0x000fe40000000000 */
[----:B------:R-:W-:Y:S02]  /*2240*/  ISETP.NE.AND P6, PT, R56, RZ, PT ;  /* 0x000000ff3800720c */ /* 0x000fe40003fc5270 */
[----:B------:R-:W-:Y:S02]  /*2250*/  SEL R12, R41, 0x2, P0 ;  /* 0x00000002290c7807 */ /* 0x000fe40000000000 */
[----:B------:R-:W-:Y:S02]  /*2260*/  ISETP.NE.AND P0, PT, R31, RZ, PT ;  /* 0x000000ff1f00720c */ /* 0x000fe40003f05270 */
        /* <DEDUP_REMOVED lines=8> */
[----:B------:R-:W-:Y:S02]  /*22f0*/  P2R R4, PR, RZ, 0x10 ;  /* 0x00000010ff047803 */ /* 0x000fe40000000000 */
[----:B------:R-:W-:Y:S02]  /*2300*/  ISETP.NE.AND P4, PT, R74, RZ, PT ;  /* 0x000000ff4a00720c */ /* 0x000fe40003f85270 */
[----:B------:R-:W-:Y:S02]  /*2310*/  P2R R6, PR, RZ, 0x40 ;  /* 0x00000040ff067803 */ /* 0x000fe40000000000 */
[----:B------:R-:W-:-:S02]  /*2320*/  ISETP.NE.AND P6, PT, R5, RZ, PT ;  /* 0x000000ff0500720c */ /* 0x000fc40003fc5270 */
[----:B------:R-:W-:Y:S02]  /*2330*/  SEL R25, R25, 0x3, P4 ;  /* 0x0000000319197807 */ /* 0x000fe40002000000 */
[----:B------:R-:W-:Y:S02]  /*2340*/  ISETP.NE.AND P4, PT, R68, RZ, PT ;  /* 0x000000ff4400720c */ /* 0x000fe40003f85270 */
[----:B------:R-:W-:Y:S02]  /*2350*/  P2R R5, PR, RZ, 0x40 ;  /* 0x00000040ff057803 */ /* 0x000fe40000000000 */
[----:B------:R-:W-:Y:S02]  /*2360*/  ISETP.NE.AND P6, PT, R54, RZ, PT ;  /* 0x000000ff3600720c */ /* 0x000fe40003fc5270 */
[----:B------:R-:W-:Y:S02]  /*2370*/  P2R R38, PR, RZ, 0x10 ;  /* 0x00000010ff267803 */ /* 0x000fe40000000000 */
[----:B------:R-:W-:-:S02]  /*2380*/  P2R R32, PR, RZ, 0x20 ;  /* 0x00000020ff207803 */ /* 0x000fc40000000000 */
[----:B------:R-:W-:Y:S02]  /*2390*/  ISETP.NE.AND P4, PT, R67, RZ, PT ;  /* 0x000000ff4300720c */ /* 0x000fe40003f85270 */
[----:B------:R-:W-:Y:S02]  /*23a0*/  ISETP.NE.AND P5, PT, R76, RZ, PT ;  /* 0x000000ff4c00720c */ /* 0x000fe40003fa5270 */
[----:B------:R-:W-:Y:S02]  /*23b0*/  P2R R37, PR, RZ, 0x40 ;  /* 0x00000040ff257803 */ /* 0x000fe40000000000 */
[----:B------:R-:W-:Y:S02]  /*23c0*/  ISETP.NE.AND P6, PT, R52, RZ, PT ;  /* 0x000000ff3400720c */ /* 0x000fe40003fc5270 */
[----:B------:R-:W-:Y:S02]  /*23d0*/  SEL R42, R42, 0x2, P0 ;  /* 0x000000022a2a7807 */ /* 0x000fe40000000000 */
[----:B------:R-:W-:-:S02]  /*23e0*/  ISETP.NE.AND P0, PT, R19, RZ, PT ;  /* 0x000000ff1300720c */ /* 0x000fc40003f05270 */
[----:B------:R-:W-:Y:S02]  /*23f0*/  P2R R40, PR, RZ, 0x10 ;  /* 0x00000010ff287803 */ /* 0x000fe40000000000 */
[----:B------:R-:W-:Y:S02]  /*2400*/  SEL R19, R39, 0x3, P5 ;  /* 0x0000000327137807 */ /* 0x000fe40002800000 */
[----:B------:R-:W-:Y:S02]  /*2410*/  ISETP.NE.AND P4, PT, R73, RZ, PT ;  /* 0x000000ff4900720c */ /* 0x000fe40003f85270 */
[----:B------:R-:W-:Y:S02]  /*2420*/  P2R R39, PR, RZ, 0x40 ;  /* 0x00000040ff277803 */ /* 0x000fe40000000000 */
[----:B------:R-:W-:Y:S02]  /*2430*/  SEL R26, R0, 0x3, P3 ;  /* 0x00000003001a7807 */ /* 0x000fe40001800000 */
[----:B------:R-:W-:-:S02]  /*2440*/  ISETP.NE.AND P6, PT, R51, RZ, PT ;  /* 0x000000ff3300720c */ /* 0x000fc40003fc5270 */
[----:B------:R-:W-:Y:S02]  /*2450*/  SEL R0, R42, 0x3, P0 ;  /* 0x000000032a007807 */ /* 0x000fe40000000000 */
[----:B------:R-:W-:Y:S02]  /*2460*/  P2R R42, PR, RZ, 0x10 ;  /* 0x00000010ff2a7803 */ /* 0x000fe40000000000 */
[----:B------:R-:W-:Y:S02]  /*2470*/  ISETP.NE.AND P4, PT, R75, RZ, PT ;  /* 0x000000ff4b00720c */ /* 0x000fe40003f85270 */
[----:B------:R-:W-:Y:S02]  /*2480*/  P2R R41, PR, RZ, 0x40 ;  /* 0x00000040ff297803 */ /* 0x000fe40000000000 */
[----:B------:R-:W-:Y:S02]  /*2490*/  ISETP.NE.AND P6, PT, R50, RZ, PT ;  /* 0x000000ff3200720c */ /* 0x000fe40003fc5270 */
[----:B------:R-:W-:-:S02]  /*24a0*/  P2R R58, PR, RZ, 0x10 ;  /* 0x00000010ff3a7803 */ /* 0x000fc40000000000 */
        /* <DEDUP_REMOVED lines=11> */
[----:B------:R-:W-:Y:S02]  /*2560*/  ISETP.NE.AND P3, PT, R48, RZ, PT ;  /* 0x000000ff3000720c */ /* 0x000fe40003f65270 */
[----:B------:R-:W-:Y:S02]  /*2570*/  P2R R48, PR, RZ, 0x40 ;  /* 0x00000040ff307803 */ /* 0x000fe40000000000 */
[----:B------:R-:W-:Y:S02]  /*2580*/  ISETP.NE.AND P6, PT, R47, RZ, PT ;  /* 0x000000ff2f00720c */ /* 0x000fe40003fc5270 */
[----:B------:R-:W-:-:S02]  /*2590*/  SEL R3, R3, 0x3, P4 ;  /* 0x0000000303037807 */ /* 0x000fc40002000000 */
[----:B------:R-:W-:Y:S02]  /*25a0*/  P2R R47, PR, RZ, 0x40 ;  /* 0x00000040ff2f7803 */ /* 0x000fe40000000000 */
[----:B------:R-:W-:Y:S02]  /*25b0*/  ISETP.NE.AND P6, PT, R46, RZ, PT ;  /* 0x000000ff2e00720c */ /* 0x000fe40003fc5270 */
[----:B------:R-:W-:Y:S02]  /*25c0*/  ISETP.NE.AND P4, PT, R58, RZ, PT ;  /* 0x000000ff3a00720c */ /* 0x000fe40003f85270 */
[----:B------:R-:W-:Y:S02]  /*25d0*/  P2R R46, PR, RZ, 0x40 ;  /* 0x00000040ff2e7803 */ /* 0x000fe40000000000 */
[----:B------:R-:W-:Y:S02]  /*25e0*/  SEL R24, R24, 0x3, P2 ;  /* 0x0000000318187807 */ /* 0x000fe40001000000 */
[----:B------:R-:W-:-:S02]  /*25f0*/  ISETP.NE.AND P6, PT, R45, RZ, PT ;  /* 0x000000ff2d00720c */ /* 0x000fc40003fc5270 */
[----:B------:R-:W-:Y:S02]  /*2600*/  SEL R26, R26, 0x4, P4 ;  /* 0x000000041a1a7807 */ /* 0x000fe40002000000 */
[----:B------:R-:W-:Y:S02]  /*2610*/  ISETP.NE.AND P4, PT, R42, RZ, PT ;  /* 0x000000ff2a00720c */ /* 0x000fe40003f85270 */
[----:B------:R-:W-:Y:S02]  /*2620*/  SEL R24, R24, 0x4, P6 ;  /* 0x0000000418187807 */ /* 0x000fe40003000000 */
[----:B------:R-:W-:Y:S02]  /*2630*/  SEL R12, R12, 0x3, P1 ;  /* 0x000000030c0c7807 */ /* 0x000fe40000800000 */
[----:B------:R-:W-:Y:S02]  /*2640*/  SEL R25, R25, 0x4, P4 ;  /* 0x0000000419197807 */ /* 0x000fe40002000000 */
[----:B------:R-:W-:-:S02]  /*2650*/  ISETP.NE.AND P6, PT, R46, RZ, PT ;  /* 0x000000ff2e00720c */ /* 0x000fc40003fc5270 */
[----:B------:R-:W-:Y:S02]  /*2660*/  ISETP.NE.AND P4, PT, R40, RZ, PT ;  /* 0x000000ff2800720c */ /* 0x000fe40003f85270 */
[----:B------:R-:W-:Y:S02]  /*2670*/  SEL R12, R12, 0x4, P6 ;  /* 0x000000040c0c7807 */ /* 0x000fe40003000000 */
[----:B------:R-:W-:Y:S02]  /*2680*/  SEL R19, R19, 0x4, P4 ;  /* 0x0000000413137807 */ /* 0x000fe40002000000 */
[----:B------:R-:W-:Y:S02]  /*2690*/  ISETP.NE.AND P6, PT, R47, RZ, PT ;  /* 0x000000ff2f00720c */ /* 0x000fe40003fc5270 */
[----:B------:R-:W-:Y:S02]  /*26a0*/  ISETP.NE.AND P4, PT, R38, RZ, PT ;  /* 0x000000ff2600720c */ /* 0x000fe40003f85270 */
[----:B------:R-:W-:-:S02]  /*26b0*/  SEL R0, R0, 0x4, P6 ;  /* 0x0000000400007807 */ /* 0x000fc40003000000 */
[----:B------:R-:W-:Y:S02]  /*26c0*/  SEL R7, R7, 0x4, P4 ;  /* 0x0000000407077807 */ /* 0x000fe40002000000 */
[----:B------:R-:W-:-:S04]  /*26d0*/  ISETP.NE.AND P6, PT, R48, RZ, PT ;  /* 0x000000ff3000720c */ /* 0x000fc80003fc5270 */
        /* <DEDUP_REMOVED lines=11> */
[----:B------:R-:W-:Y:S02]  /*2790*/  ISETP.NE.AND P6, PT, R41, RZ, PT ;  /* 0x000000ff2900720c */ /* 0x000fe40003fc5270 */
[----:B------:R-:W-:Y:S02]  /*27a0*/  SEL R3, R3, 0x4, P3 ;  /* 0x0000000403037807 */ /* 0x000fe40001800000 */
        /* <DEDUP_REMOVED lines=16> */
[----:B------:R-:W-:Y:S02]  /*28b0*/  ISETP.NE.AND P2, PT, R29, RZ, PT ;  /* 0x000000ff1d00720c */ /* 0x000fe40003f45270 */
[----:B------:R-:W-:Y:S02]  /*28c0*/  SEL R12, R12, 0x6, P6 ;  /* 0x000000060c0c7807 */ /* 0x000fe40003000000 */
[----:B------:R-:W-:Y:S02]  /*28d0*/  ISETP.NE.AND P6, PT, R27, RZ, PT ;  /* 0x000000ff1b00720c */ /* 0x000fe40003fc5270 */
[----:B------:R-:W-:-:S02]  /*28e0*/  SEL R26, R26, 0x7, P2 ;  /* 0x000000071a1a7807 */ /* 0x000fc40001000000 */
[----:B------:R-:W-:Y:S02]  /*28f0*/  SEL R0, R0, 0x6, P6 ;  /* 0x0000000600007807 */ /* 0x000fe40003000000 */
[----:B------:R-:W-:-:S04]  /*2900*/  ISETP.NE.AND P2, PT, R59, RZ, PT ;  /* 0x000000ff3b00720c */ /* 0x000fc80003f45270 */
[----:B------:R-:W-:Y:S02]  /*2910*/  SEL R29, R0, 0x7, P2 ;  /* 0x00000007001d7807 */ /* 0x000fe40001000000 */
[----:B------:R-:W1:Y:S01]  /*2920*/  S2R R0, SR_TID.X ;  /* 0x0000000000007919 */ /* 0x000e620000002100 */
[----:B------:R-:W2:Y:S01]  /*2930*/  S2UR UR5, SR_CgaCtaId ;  /* 0x00000000000579c3 */ /* 0x000ea20000008800 */
[----:B------:R-:W-:Y:S01]  /*2940*/  ISETP.NE.AND P5, PT, R13, RZ, PT ;  /* 0x000000ff0d00720c */ /* 0x000fe20003fa5270 */
[----:B------:R-:W3:Y:S01]  /*2950*/  S2R R74, SR_TID.X ;  /* 0x00000000004a7919 */ /* 0x000ee20000002100 */
[----:B------:R-:W-:Y:S02]  /*2960*/  ISETP.NE.AND P3, PT, R30, RZ, PT ;  /* 0x000000ff1e00720c */ /* 0x000fe40003f65270 */
[----:B------:R-:W-:Y:S01]  /*2970*/  SEL R7, R7, 0x7, P5 ;  /* 0x0000000707077807 */ /* 0x000fe20002800000 */
[----:B------:R-:W-:-:S03]  /*2980*/  UMOV UR4, 0x400 ;  /* 0x0000040000047882 */ /* 0x000fc60000000000 */
[----:B------:R-:W-:Y:S02]  /*2990*/  SEL R27, R7, 0x8, P3 ;  /* 0x00000008071b7807 */ /* 0x000fe40001800000 */
[----:B------:R-:W-:Y:S01]  /*29a0*/  ISETP.NE.AND P3, PT, R2, RZ, PT ;  /* 0x000000ff0200720c */ /* 0x000fe20003f65270 */
[----:B--2---:R-:W-:Y:S01]  /*29b0*/  UPRMT UR4, UR5, 0x654, UR4 ;  /* 0x0000065405047896 */ /* 0x004fe20008000004 */
[----:B-1----:R-:W-:-:S05]  /*29c0*/  IMAD.SHL.U32 R2, R0, 0x8, RZ ;  /* 0x0000000800027824 */ /* 0x002fca00078e00ff */
[----:B------:R-:W-:-:S04]  /*29d0*/  LOP3.LUT R2, R2, 0x3f8, RZ, 0xc0, !PT ;  /* 0x000003f802027812 */ /* 0x000fc800078ec0ff */
[----:B------:R-:W-:-:S05]  /*29e0*/  LEA R30, R2, UR4, 0x2 ;  /* 0x00000004021e7c11 */ /* 0x000fca000f8e10ff */
[----:B------:R-:W-:Y:S04]  /*29f0*/  STS.128 [R30], R20 ;  /* 0x000000141e007388 */ /* 0x000fe80000000c00 */
[----:B------:R1:W-:Y:S01]  /*2a00*/  STS.128 [R30+0x10], R8 ;  /* 0x000010081e007388 */ /* 0x0003e20000000c00 */
[----:B---3--:R-:W-:Y:S01]  /*2a10*/  IMAD.SHL.U32 R0, R74, 0x4, RZ ;  /* 0x000000044a007824 */ /* 0x008fe200078e00ff */
[----:B------:R-:W-:Y:S01]  /*2a20*/  ISETP.NE.AND P0, PT, R14, RZ, PT ;  /* 0x000000ff0e00720c */ /* 0x000fe20003f05270 */
[----:B------:R-:W2:Y:S01]  /*2a30*/  S2R R74, SR_CTAID.X ;  /* 0x00000000004a7919 */ /* 0x000ea20000002500 */
[----:B------:R-:W-:Y:S02]  /*2a40*/  ISETP.NE.AND P1, PT, R16, RZ, PT ;  /* 0x000000ff1000720c */ /* 0x000fe40003f25270 */
[----:B------:R-:W-:-:S02]  /*2a50*/  LOP3.LUT R0, R0, 0x1fc, RZ, 0xc0, !PT ;  /* 0x000001fc00007812 */ /* 0x000fc400078ec0ff */
[----:B------:R-:W-:Y:S02]  /*2a60*/  SEL R19, R19, 0x7, P0 ;  /* 0x0000000713137807 */ /* 0x000fe40000000000 */
[----:B------:R-:W-:Y:S02]  /*2a70*/  ISETP.NE.AND P0, PT, R61, RZ, PT ;  /* 0x000000ff3d00720c */ /* 0x000fe40003f05270 */
[----:B------:R-:W-:Y:S02]  /*2a80*/  SEL R25, R25, 0x7, P1 ;  /* 0x0000000719197807 */ /* 0x000fe40000800000 */
[----:B------:R-:W-:Y:S02]  /*2a90*/  ISETP.NE.AND P1, PT, R60, RZ, PT ;  /* 0x000000ff3c00720c */ /* 0x000fe40003f25270 */
[----:B------:R-:W-:Y:S02]  /*2aa0*/  ISETP.NE.AND P4, PT, R62, RZ, PT ;  /* 0x000000ff3e00720c */ /* 0x000fe40003f85270 */
[----:B------:R-:W-:Y:S01]  /*2ab0*/  LEA R31, R0, UR4, 0x2 ;  /* 0x00000004001f7c11 */ /* 0x000fe2000f8e10ff */
[----:B------:R-:W-:Y:S01]  /*2ac0*/  ULDC.64 UR4, c[0x0][0x218] ;  /* 0x0000860000047ab9 */ /* 0x000fe20000000a00 */
[----:B------:R-:W-:Y:S01]  /*2ad0*/  BAR.SYNC.DEFER_BLOCKING 0x0 ;  /* 0x0000000000007b1d */ /* 0x000fe20000010000 */
[----:B------:R-:W-:-:S02]  /*2ae0*/  ISETP.NE.AND P2, PT, R18, RZ, PT ;  /* 0x000000ff1200720c */ /* 0x000fc40003f45270 */
[----:B------:R-:W-:Y:S02]  /*2af0*/  SEL R24, R24, 0x7, P0 ;  /* 0x0000000718187807 */ /* 0x000fe40000000000 */
[----:B------:R-:W-:Y:S02]  /*2b00*/  SEL R18, R12, 0x7, P1 ;  /* 0x000000070c127807 */ /* 0x000fe40000800000 */
[----:B------:R-:W-:Y:S02]  /*2b10*/  ISETP.NE.AND P0, PT, R28, RZ, PT ;  /* 0x000000ff1c00720c */ /* 0x000fe40003f05270 */
[----:B------:R-:W-:Y:S02]  /*2b20*/  ISETP.NE.AND P1, PT, R15, RZ, PT ;  /* 0x000000ff0f00720c */ /* 0x000fe40003f25270 */
[----:B------:R-:W-:Y:S02]  /*2b30*/  SEL R28, R3, 0x7, P4 ;  /* 0x00000007031c7807 */ /* 0x000fe40002000000 */
[----:B------:R-:W-:Y:S01]  /*2b40*/  ISETP.NE.AND P4, PT, R4, RZ, PT ;  /* 0x000000ff0400720c */ /* 0x000fe20003f85270 */
[----:B------:R-:W3:Y:S01]  /*2b50*/  LDC.64 R2, c[0x0][0x218] ;  /* 0x00008600ff027b82 */ /* 0x000ee20000000a00 */
[----:B------:R-:W4:Y:S04]  /*2b60*/  LDS.128 R12, [R31] ;  /* 0x000000001f0c7984 */ /* 0x000f280000000c00 */
[----:B------:R-:W5:Y:S01]  /*2b70*/  LDS.128 R4, [R31+0x800] ;  /* 0x000800001f047984 */ /* 0x000f620000000c00 */
[----:B--2---:R-:W-:Y:S01]  /*2b80*/  IMAD.SHL.U32 R74, R74, 0x400, RZ ;  /* 0x000004004a4a7824 */ /* 0x004fe200078e00ff */
[----:B------:R-:W-:-:S04]  /*2b90*/  SEL R16, R19, 0x8, P0 ;  /* 0x0000000813107807 */ /* 0x000fc80000000000 */
[----:B------:R-:W-:Y:S02]  /*2ba0*/  LOP3.LUT R19, R74, R0, RZ, 0xfc, !PT ;  /* 0x000000004a137212 */ /* 0x000fe400078efcff */
[----:B------:R-:W-:Y:S02]  /*2bb0*/  LOP3.LUT R0, R74, 0x200, R0, 0xfe, !PT ;  /* 0x000002004a007812 */ /* 0x000fe400078efe00 */
[----:B------:R-:W-:Y:S02]  /*2bc0*/  ISETP.GE.AND P0, PT, R19, 0xf0400, PT ;  /* 0x000f04001300780c */ /* 0x000fe40003f06270 */
[----:B------:R-:W-:Y:S02]  /*2bd0*/  SEL R26, R26, 0x8, P2 ;  /* 0x000000081a1a7807 */ /* 0x000fe40001000000 */
[----:B------:R-:W-:Y:S02]  /*2be0*/  SEL R29, R29, 0x8, P3 ;  /* 0x000000081d1d7807 */ /* 0x000fe40001800000 */
[----:B------:R-:W-:-:S02]  /*2bf0*/  ISETP.GE.AND P2, PT, R0, 0xf0400, PT ;  /* 0x000f04000000780c */ /* 0x000fc40003f46270 */
[----:B------:R-:W-:Y:S02]  /*2c00*/  ISETP.NE.AND P5, PT, R32, RZ, PT ;  /* 0x000000ff2000720c */ /* 0x000fe40003fa5270 */
[----:B------:R-:W-:Y:S02]  /*2c10*/  SEL R25, R25, 0x8, P1 ;  /* 0x0000000819197807 */ /* 0x000fe40000800000 */
[----:B------:R-:W-:Y:S02]  /*2c20*/  ISETP.GE.AND P3, PT, R17, 0xf0400, PT ;  /* 0x000f04001100780c */ /* 0x000fe40003f66270 */
[----:B------:R-:W-:Y:S02]  /*2c30*/  SHF.R.S32.HI R32, RZ, 0x1f, R74 ;  /* 0x0000001fff207819 */ /* 0x000fe4000001144a */
[----:B-1----:R-:W-:Y:S02]  /*2c40*/  LEA R8, P1, R19, UR4, 0x2 ;  /* 0x0000000413087c11 */ /* 0x002fe4000f8210ff */
[----:B------:R-:W-:Y:S01]  /*2c50*/  ISETP.NE.AND P6, PT, R33, RZ, PT ;  /* 0x000000ff2100720c */ /* 0x000fe20003fc5270 */
[C---:B---3--:R-:W-:Y:S01]  /*2c60*/  IMAD.WIDE R2, R19.reuse, 0x4, R2 ;  /* 0x0000000413027825 */ /* 0x048fe200078e0202 */
[----:B------:R-:W-:Y:S01]  /*2c70*/  LEA.HI.X R9, R19, UR5, R32, 0x2, P1 ;  /* 0x0000000513097c11 */ /* 0x000fe200088f1420 */
[----:B------:R-:W-:Y:S01]  /*2c80*/  ULDC.64 UR4, c[0x0][0x220] ;  /* 0x0000880000047ab9 */ /* 0x000fe20000000a00 */
[----:B------:R-:W-:-:S02]  /*2c90*/  SEL R18, R18, 0x8, P4 ;  /* 0x0000000812127807 */ /* 0x000fc40002000000 */
[----:B------:R-:W-:Y:S02]  /*2ca0*/  SEL R11, R24, 0x8, P5 ;  /* 0x00000008180b7807 */ /* 0x000fe40002800000 */
[----:B------:R-:W-:Y:S02]  /*2cb0*/  SEL R28, R28, 0x8, P6 ;  /* 0x000000081c1c7807 */ /* 0x000fe40003000000 */
[----:B------:R-:W-:Y:S01]  /*2cc0*/  IADD3 R10, P1, R17, UR4, RZ ;  /* 0x00000004110a7c10 */ /* 0x000fe2000ff3e0ff */
[----:B----4-:R1:W-:Y:S01]  /*2cd0*/  @!P0 STG.E.128 desc[UR6][R2.64], R12 ;  /* 0x0000000c02008986 */ /* 0x0103e2000c101d06 */
[----:B------:R-:W-:Y:S02]  /*2ce0*/  PRMT R16, R27, 0x3340, R16 ;  /* 0x000033401b107816 */ /* 0x000fe40000000010 */
[----:B------:R-:W-:Y:S01]  /*2cf0*/  PRMT R25, R25, 0x3340, R26 ;  /* 0x0000334019197816 */ /* 0x000fe2000000001a */
[----:B-----5:R1:W-:Y:S01]  /*2d00*/  @!P2 STG.E.128 desc[UR6][R8.64+0x800], R4 ;  /* 0x000800040800a986 */ /* 0x0203e2000c101d06 */
[----:B------:R-:W-:-:S02]  /*2d10*/  PRMT R29, R29, 0x3340, R18 ;  /* 0x000033401d1d7816 */ /* 0x000fc40000000012 */
[----:B------:R-:W-:Y:S02]  /*2d20*/  PRMT R28, R11, 0x3340, R28 ;  /* 0x000033400b1c7816 */ /* 0x000fe4000000001c */
[----:B------:R-:W-:Y:S02]  /*2d30*/  LEA.HI.X.SX32 R11, R17, UR5, 0x1, P1 ;  /* 0x00000005110b7c11 */ /* 0x000fe400088f0eff */
[----:B------:R-:W-:Y:S02]  /*2d40*/  PRMT R16, R16, 0x5410, R25 ;  /* 0x0000541010107816 */ /* 0x000fe40000000019 */
[----:B------:R-:W-:Y:S01]  /*2d50*/  PRMT R17, R29, 0x5410, R28 ;  /* 0x000054101d117816 */ /* 0x000fe2000000001c */
[----:B------:R-:W-:Y:S06]  /*2d60*/  @P3 EXIT ;  /* 0x000000000000394d */ /* 0x000fec0003800000 */
[----:B------:R-:W-:Y:S01]  /*2d70*/  STG.E.64 desc[UR6][R10.64], R16 ;  /* 0x000000100a007986 */ /* 0x000fe2000c101b06 */
[----:B------:R-:W-:Y:S05]  /*2d80*/  EXIT ;  /* 0x000000000000794d */ /* 0x000fea0003800000 */
.L_x_0:
[----:B------:R-:W-:-:S00]  /*2d90*/  BRA `(.L_x_0) ;  /* 0xfffffffc00fc7947 */ /* 0x000fc0000383ffff */
[----:B------:R-:W-:-:S00]  /*2da0*/  NOP ;  /* 0x0000000000007918 */ /* 0x000fc00000000000 */
        /* <DEDUP_REMOVED lines=13> */
.L_x_1:


//--------------------- .nv.shared.triton_poi_fused_max_pool2d_with_indices_14 --------------------------
	.section	.nv.shared.triton_poi_fused_max_pool2d_with_indices_14,"aw",@nobits
	.sectionflags	@""
	.align	16
	.zero		1024


//--------------------- .nv.constant0.triton_poi_fused_max_pool2d_with_indices_14 --------------------------
	.section	.nv.constant0.triton_poi_fused_max_pool2d_with_indices_14,"a",@progbits
	.sectionflags	@""
	.align	4
.nv.constant0.triton_poi_fused_max_pool2d_with_indices_14:
	.zero		556
